//
// Generated by NVIDIA NVVM Compiler
//
// Compiler Build ID: CL-36424714
// Cuda compilation tools, release 13.0, V13.0.88
// Based on NVVM 20.0.0
//

.version 9.0
.target sm_100
.address_size 64

	// .globl	_Z12MatMulKernel6MatrixS_S_Py
.func  (.param .b64 func_retval0) __internal_accurate_pow
(
	.param .b64 __internal_accurate_pow_param_0
)
;
// _ZZ12MatMulKernel6MatrixS_S_PyE2As has been demoted
// _ZZ12MatMulKernel6MatrixS_S_PyE2Bs has been demoted

.visible .entry _Z12MatMulKernel6MatrixS_S_Py(
	.param .align 8 .b8 _Z12MatMulKernel6MatrixS_S_Py_param_0[32],
	.param .align 8 .b8 _Z12MatMulKernel6MatrixS_S_Py_param_1[32],
	.param .align 8 .b8 _Z12MatMulKernel6MatrixS_S_Py_param_2[32],
	.param .u64 .ptr .align 1 _Z12MatMulKernel6MatrixS_S_Py_param_3
)
{
	.reg .pred 	%p<48>;
	.reg .b32 	%r<103>;
	.reg .b32 	%f<27>;
	.reg .b64 	%rd<28>;
	.reg .b64 	%fd<74>;
	// demoted variable
	.shared .align 4 .b8 _ZZ12MatMulKernel6MatrixS_S_PyE2As[1024];
	// demoted variable
	.shared .align 4 .b8 _ZZ12MatMulKernel6MatrixS_S_PyE2Bs[1024];
	ld.param.u64 	%rd6, [_Z12MatMulKernel6MatrixS_S_Py_param_2+24];
	ld.param.u32 	%r42, [_Z12MatMulKernel6MatrixS_S_Py_param_2+16];
	ld.param.u64 	%rd5, [_Z12MatMulKernel6MatrixS_S_Py_param_1+24];
	ld.param.u32 	%r37, [_Z12MatMulKernel6MatrixS_S_Py_param_1+16];
	ld.param.u64 	%rd4, [_Z12MatMulKernel6MatrixS_S_Py_param_0+24];
	ld.param.u32 	%r32, [_Z12MatMulKernel6MatrixS_S_Py_param_0+16];
	ld.param.v2.u32 	{%r28, %r29}, [_Z12MatMulKernel6MatrixS_S_Py_param_0];
	ld.param.u64 	%rd7, [_Z12MatMulKernel6MatrixS_S_Py_param_3];
	mov.u32 	%r43, %ctaid.y;
	mov.u32 	%r44, %ctaid.x;
	shl.b32 	%r2, %r43, 4;
	shl.b32 	%r3, %r44, 4;
	mov.u32 	%r4, %tid.y;
	mov.u32 	%r5, %tid.x;
	// begin inline asm
	mov.u64 	%rd8, %clock64;
	// end inline asm
	setp.lt.s32 	%p2, %r28, 16;
	mov.f32 	%f25, 0f00000000;
	@%p2 bra 	$L__BB0_25;
	mul.lo.s32 	%r6, %r2, %r32;
	shl.b32 	%r7, %r37, 4;
	mad.lo.s32 	%r46, %r32, %r4, %r5;
	cvt.s64.s32 	%rd2, %r46;
	shl.b32 	%r47, %r4, 6;
	mov.u32 	%r48, _ZZ12MatMulKernel6MatrixS_S_PyE2As;
	add.s32 	%r8, %r48, %r47;
	shl.b32 	%r49, %r5, 2;
	add.s32 	%r9, %r8, %r49;
	mad.lo.s32 	%r50, %r37, %r4, %r5;
	cvt.s64.s32 	%rd3, %r50;
	mov.u32 	%r51, _ZZ12MatMulKernel6MatrixS_S_PyE2Bs;
	add.s32 	%r52, %r51, %r47;
	add.s32 	%r10, %r52, %r49;
	mov.f64 	%fd25, 0d4000000000000000;
	{
	.reg .b32 %temp; 
	mov.b64 	{%temp, %r11}, %fd25;
	}
	and.b32  	%r12, %r11, 2146435072;
	setp.eq.s32 	%p3, %r12, 1062207488;
	setp.lt.s32 	%p4, %r11, 0;
	selp.b32 	%r13, 0, 2146435072, %p4;
	and.b32  	%r53, %r11, 2147483647;
	setp.ne.s32 	%p5, %r53, 1071644672;
	and.pred  	%p1, %p3, %p5;
	or.b32  	%r14, %r13, -2147483648;
	add.s32 	%r54, %r49, %r51;
	add.s32 	%r15, %r54, 128;
	shr.s32 	%r55, %r28, 31;
	shr.u32 	%r56, %r55, 28;
	add.s32 	%r57, %r28, %r56;
	shr.s32 	%r16, %r57, 4;
	mov.f32 	%f25, 0f00000000;
	mov.b32 	%r100, 0;
$L__BB0_2:
	shl.b32 	%r59, %r100, 4;
	add.s32 	%r60, %r59, %r6;
	cvt.s64.s32 	%rd9, %r60;
	mad.lo.s32 	%r61, %r7, %r100, %r3;
	cvt.s64.s32 	%rd10, %r61;
	add.s64 	%rd11, %rd9, %rd2;
	cvta.to.global.u64 	%rd12, %rd4;
	shl.b64 	%rd13, %rd11, 2;
	add.s64 	%rd14, %rd12, %rd13;
	ld.global.f32 	%f14, [%rd14];
	st.shared.f32 	[%r9], %f14;
	add.s64 	%rd15, %rd10, %rd3;
	cvta.to.global.u64 	%rd16, %rd5;
	shl.b64 	%rd17, %rd15, 2;
	add.s64 	%rd18, %rd16, %rd17;
	ld.global.f32 	%f15, [%rd18];
	st.shared.f32 	[%r10], %f15;
	bar.sync 	0;
	mov.b32 	%r102, 8;
	mov.u32 	%r101, %r15;
$L__BB0_3:
	add.s32 	%r20, %r8, %r102;
	ld.shared.f32 	%f16, [%r20+-8];
	ld.shared.f32 	%f17, [%r101+-128];
	sub.f32 	%f3, %f16, %f17;
	cvt.f64.f32 	%fd1, %f3;
	{
	.reg .b32 %temp; 
	mov.b64 	{%temp, %r21}, %fd1;
	}
	abs.f64 	%fd2, %fd1;
	{ // callseq 0, 0
	.param .b64 param0;
	st.param.f64 	[param0], %fd2;
	.param .b64 retval0;
	call.uni (retval0), 
	__internal_accurate_pow, 
	(
	param0
	);
	ld.param.f64 	%fd26, [retval0];
	} // callseq 0
	setp.lt.s32 	%p9, %r21, 0;
	neg.f64 	%fd28, %fd26;
	selp.f64 	%fd29, %fd28, %fd26, %p3;
	selp.f64 	%fd30, %fd29, %fd26, %p9;
	setp.eq.f32 	%p10, %f3, 0f00000000;
	selp.b32 	%r62, %r21, 0, %p3;
	or.b32  	%r63, %r62, 2146435072;
	selp.b32 	%r64, %r63, %r62, %p4;
	mov.b32 	%r65, 0;
	mov.b64 	%fd31, {%r65, %r64};
	selp.f64 	%fd70, %fd31, %fd30, %p10;
	add.f64 	%fd32, %fd1, 0d4000000000000000;
	{
	.reg .b32 %temp; 
	mov.b64 	{%temp, %r66}, %fd32;
	}
	and.b32  	%r67, %r66, 2146435072;
	setp.ne.s32 	%p11, %r67, 2146435072;
	@%p11 bra 	$L__BB0_8;
	setp.num.f32 	%p12, %f3, %f3;
	@%p12 bra 	$L__BB0_6;
	mov.f64 	%fd33, 0d4000000000000000;
	add.rn.f64 	%fd70, %fd1, %fd33;
	bra.uni 	$L__BB0_8;
$L__BB0_6:
	setp.neu.f64 	%p13, %fd2, 0d7FF0000000000000;
	@%p13 bra 	$L__BB0_8;
	selp.b32 	%r68, %r14, %r13, %p1;
	selp.b32 	%r69, %r68, %r13, %p9;
	mov.b32 	%r70, 0;
	mov.b64 	%fd70, {%r70, %r69};
$L__BB0_8:
	setp.eq.f32 	%p18, %f3, 0f3F800000;
	selp.f64 	%fd34, 0d3FF0000000000000, %fd70, %p18;
	cvt.f64.f32 	%fd35, %f25;
	add.f64 	%fd36, %fd34, %fd35;
	cvt.rn.f32.f64 	%f4, %fd36;
	ld.shared.f32 	%f18, [%r20+-4];
	ld.shared.f32 	%f19, [%r101+-64];
	sub.f32 	%f5, %f18, %f19;
	cvt.f64.f32 	%fd7, %f5;
	{
	.reg .b32 %temp; 
	mov.b64 	{%temp, %r22}, %fd7;
	}
	abs.f64 	%fd8, %fd7;
	{ // callseq 1, 0
	.param .b64 param0;
	st.param.f64 	[param0], %fd8;
	.param .b64 retval0;
	call.uni (retval0), 
	__internal_accurate_pow, 
	(
	param0
	);
	ld.param.f64 	%fd37, [retval0];
	} // callseq 1
	setp.lt.s32 	%p19, %r22, 0;
	neg.f64 	%fd39, %fd37;
	selp.f64 	%fd40, %fd39, %fd37, %p3;
	selp.f64 	%fd41, %fd40, %fd37, %p19;
	setp.eq.f32 	%p20, %f5, 0f00000000;
	selp.b32 	%r71, %r22, 0, %p3;
	or.b32  	%r72, %r71, 2146435072;
	selp.b32 	%r73, %r72, %r71, %p4;
	mov.b32 	%r74, 0;
	mov.b64 	%fd42, {%r74, %r73};
	selp.f64 	%fd71, %fd42, %fd41, %p20;
	add.f64 	%fd43, %fd7, 0d4000000000000000;
	{
	.reg .b32 %temp; 
	mov.b64 	{%temp, %r75}, %fd43;
	}
	and.b32  	%r76, %r75, 2146435072;
	setp.ne.s32 	%p21, %r76, 2146435072;
	@%p21 bra 	$L__BB0_13;
	setp.nan.f32 	%p22, %f5, %f5;
	@%p22 bra 	$L__BB0_12;
	setp.neu.f64 	%p23, %fd8, 0d7FF0000000000000;
	@%p23 bra 	$L__BB0_13;
	selp.b32 	%r77, %r14, %r13, %p1;
	selp.b32 	%r78, %r77, %r13, %p19;
	mov.b32 	%r79, 0;
	mov.b64 	%fd71, {%r79, %r78};
	bra.uni 	$L__BB0_13;
$L__BB0_12:
	mov.f64 	%fd44, 0d4000000000000000;
	add.rn.f64 	%fd71, %fd7, %fd44;
$L__BB0_13:
	setp.eq.f32 	%p28, %f5, 0f3F800000;
	selp.f64 	%fd45, 0d3FF0000000000000, %fd71, %p28;
	cvt.f64.f32 	%fd46, %f4;
	add.f64 	%fd47, %fd45, %fd46;
	cvt.rn.f32.f64 	%f6, %fd47;
	ld.shared.f32 	%f20, [%r20];
	ld.shared.f32 	%f21, [%r101];
	sub.f32 	%f7, %f20, %f21;
	cvt.f64.f32 	%fd13, %f7;
	{
	.reg .b32 %temp; 
	mov.b64 	{%temp, %r23}, %fd13;
	}
	abs.f64 	%fd14, %fd13;
	{ // callseq 2, 0
	.param .b64 param0;
	st.param.f64 	[param0], %fd14;
	.param .b64 retval0;
	call.uni (retval0), 
	__internal_accurate_pow, 
	(
	param0
	);
	ld.param.f64 	%fd48, [retval0];
	} // callseq 2
	setp.lt.s32 	%p29, %r23, 0;
	neg.f64 	%fd50, %fd48;
	selp.f64 	%fd51, %fd50, %fd48, %p3;
	selp.f64 	%fd52, %fd51, %fd48, %p29;
	setp.eq.f32 	%p30, %f7, 0f00000000;
	selp.b32 	%r80, %r23, 0, %p3;
	or.b32  	%r81, %r80, 2146435072;
	selp.b32 	%r82, %r81, %r80, %p4;
	mov.b32 	%r83, 0;
	mov.b64 	%fd53, {%r83, %r82};
	selp.f64 	%fd72, %fd53, %fd52, %p30;
	add.f64 	%fd54, %fd13, 0d4000000000000000;
	{
	.reg .b32 %temp; 
	mov.b64 	{%temp, %r84}, %fd54;
	}
	and.b32  	%r85, %r84, 2146435072;
	setp.ne.s32 	%p31, %r85, 2146435072;
	@%p31 bra 	$L__BB0_18;
	setp.nan.f32 	%p32, %f7, %f7;
	@%p32 bra 	$L__BB0_17;
	setp.neu.f64 	%p33, %fd14, 0d7FF0000000000000;
	@%p33 bra 	$L__BB0_18;
	selp.b32 	%r86, %r14, %r13, %p1;
	selp.b32 	%r87, %r86, %r13, %p29;
	mov.b32 	%r88, 0;
	mov.b64 	%fd72, {%r88, %r87};
	bra.uni 	$L__BB0_18;
$L__BB0_17:
	mov.f64 	%fd55, 0d4000000000000000;
	add.rn.f64 	%fd72, %fd13, %fd55;
$L__BB0_18:
	setp.eq.f32 	%p38, %f7, 0f3F800000;
	selp.f64 	%fd56, 0d3FF0000000000000, %fd72, %p38;
	cvt.f64.f32 	%fd57, %f6;
	add.f64 	%fd58, %fd56, %fd57;
	cvt.rn.f32.f64 	%f8, %fd58;
	ld.shared.f32 	%f22, [%r20+4];
	ld.shared.f32 	%f23, [%r101+64];
	sub.f32 	%f9, %f22, %f23;
	cvt.f64.f32 	%fd19, %f9;
	{
	.reg .b32 %temp; 
	mov.b64 	{%temp, %r24}, %fd19;
	}
	abs.f64 	%fd20, %fd19;
	{ // callseq 3, 0
	.param .b64 param0;
	st.param.f64 	[param0], %fd20;
	.param .b64 retval0;
	call.uni (retval0), 
	__internal_accurate_pow, 
	(
	param0
	);
	ld.param.f64 	%fd59, [retval0];
	} // callseq 3
	setp.lt.s32 	%p39, %r24, 0;
	neg.f64 	%fd61, %fd59;
	selp.f64 	%fd62, %fd61, %fd59, %p3;
	selp.f64 	%fd63, %fd62, %fd59, %p39;
	setp.eq.f32 	%p40, %f9, 0f00000000;
	selp.b32 	%r89, %r24, 0, %p3;
	or.b32  	%r90, %r89, 2146435072;
	selp.b32 	%r91, %r90, %r89, %p4;
	mov.b32 	%r92, 0;
	mov.b64 	%fd64, {%r92, %r91};
	selp.f64 	%fd73, %fd64, %fd63, %p40;
	add.f64 	%fd65, %fd19, 0d4000000000000000;
	{
	.reg .b32 %temp; 
	mov.b64 	{%temp, %r93}, %fd65;
	}
	and.b32  	%r94, %r93, 2146435072;
	setp.ne.s32 	%p41, %r94, 2146435072;
	@%p41 bra 	$L__BB0_23;
	setp.nan.f32 	%p42, %f9, %f9;
	@%p42 bra 	$L__BB0_22;
	setp.neu.f64 	%p43, %fd20, 0d7FF0000000000000;
	@%p43 bra 	$L__BB0_23;
	selp.b32 	%r95, %r14, %r13, %p1;
	selp.b32 	%r96, %r95, %r13, %p39;
	mov.b32 	%r97, 0;
	mov.b64 	%fd73, {%r97, %r96};
	bra.uni 	$L__BB0_23;
$L__BB0_22:
	mov.f64 	%fd66, 0d4000000000000000;
	add.rn.f64 	%fd73, %fd19, %fd66;
$L__BB0_23:
	setp.eq.f32 	%p45, %f9, 0f3F800000;
	selp.f64 	%fd67, 0d3FF0000000000000, %fd73, %p45;
	cvt.f64.f32 	%fd68, %f8;
	add.f64 	%fd69, %fd67, %fd68;
	cvt.rn.f32.f64 	%f25, %fd69;
	add.s32 	%r102, %r102, 16;
	add.s32 	%r101, %r101, 256;
	setp.ne.s32 	%p46, %r102, 72;
	@%p46 bra 	$L__BB0_3;
	bar.sync 	0;
	add.s32 	%r100, %r100, 1;
	setp.ne.s32 	%p47, %r100, %r16;
	@%p47 bra 	$L__BB0_2;
$L__BB0_25:
	mad.lo.s32 	%r98, %r2, %r42, %r3;
	cvt.s64.s32 	%rd20, %r98;
	cvta.to.global.u64 	%rd21, %rd6;
	cvta.to.global.u64 	%rd22, %rd7;
	mad.lo.s32 	%r99, %r42, %r4, %r5;
	cvt.s64.s32 	%rd23, %r99;
	add.s64 	%rd24, %rd20, %rd23;
	shl.b64 	%rd25, %rd24, 2;
	add.s64 	%rd26, %rd21, %rd25;
	st.global.f32 	[%rd26], %f25;
	// begin inline asm
	mov.u64 	%rd19, %clock64;
	// end inline asm
	sub.s64 	%rd27, %rd19, %rd8;
	st.global.u64 	[%rd22], %rd27;
	ret;

}
.func  (.param .b64 func_retval0) __internal_accurate_pow(
	.param .b64 __internal_accurate_pow_param_0
)
{
	.reg .pred 	%p<8>;
	.reg .b32 	%r<49>;
	.reg .b32 	%f<3>;
	.reg .b64 	%fd<109>;

	ld.param.f64 	%fd10, [__internal_accurate_pow_param_0];
	{
	.reg .b32 %temp; 
	mov.b64 	{%temp, %r46}, %fd10;
	}
	{
	.reg .b32 %temp; 
	mov.b64 	{%r45, %temp}, %fd10;
	}
	shr.u32 	%r47, %r46, 20;
	setp.gt.u32 	%p1, %r46, 1048575;
	@%p1 bra 	$L__BB1_2;
	mul.f64 	%fd11, %fd10, 0d4350000000000000;
	{
	.reg .b32 %temp; 
	mov.b64 	{%temp, %r46}, %fd11;
	}
	{
	.reg .b32 %temp; 
	mov.b64 	{%r45, %temp}, %fd11;
	}
	shr.u32 	%r16, %r46, 20;
	add.s32 	%r47, %r16, -54;
$L__BB1_2:
	add.s32 	%r48, %r47, -1023;
	and.b32  	%r17, %r46, -2146435073;
	or.b32  	%r18, %r17, 1072693248;
	mov.b64 	%fd107, {%r45, %r18};
	setp.lt.u32 	%p2, %r18, 1073127583;
	@%p2 bra 	$L__BB1_4;
	{
	.reg .b32 %temp; 
	mov.b64 	{%r19, %temp}, %fd107;
	}
	{
	.reg .b32 %temp; 
	mov.b64 	{%temp, %r20}, %fd107;
	}
	add.s32 	%r21, %r20, -1048576;
	mov.b64 	%fd107, {%r19, %r21};
	add.s32 	%r48, %r47, -1022;
$L__BB1_4:
	add.f64 	%fd12, %fd107, 0dBFF0000000000000;
	add.f64 	%fd13, %fd107, 0d3FF0000000000000;
	rcp.approx.ftz.f64 	%fd14, %fd13;
	neg.f64 	%fd15, %fd13;
	fma.rn.f64 	%fd16, %fd15, %fd14, 0d3FF0000000000000;
	fma.rn.f64 	%fd17, %fd16, %fd16, %fd16;
	fma.rn.f64 	%fd18, %fd17, %fd14, %fd14;
	mul.f64 	%fd19, %fd12, %fd18;
	fma.rn.f64 	%fd20, %fd12, %fd18, %fd19;
	mul.f64 	%fd21, %fd20, %fd20;
	fma.rn.f64 	%fd22, %fd21, 0d3EB0F5FF7D2CAFE2, 0d3ED0F5D241AD3B5A;
	fma.rn.f64 	%fd23, %fd22, %fd21, 0d3EF3B20A75488A3F;
	fma.rn.f64 	%fd24, %fd23, %fd21, 0d3F1745CDE4FAECD5;
	fma.rn.f64 	%fd25, %fd24, %fd21, 0d3F3C71C7258A578B;
	fma.rn.f64 	%fd26, %fd25, %fd21, 0d3F6249249242B910;
	fma.rn.f64 	%fd27, %fd26, %fd21, 0d3F89999999999DFB;
	sub.f64 	%fd28, %fd12, %fd20;
	add.f64 	%fd29, %fd28, %fd28;
	neg.f64 	%fd30, %fd20;
	fma.rn.f64 	%fd31, %fd30, %fd12, %fd29;
	mul.f64 	%fd32, %fd18, %fd31;
	fma.rn.f64 	%fd33, %fd21, %fd27, 0d3FB5555555555555;
	mov.f64 	%fd34, 0d3FB5555555555555;
	sub.f64 	%fd35, %fd34, %fd33;
	fma.rn.f64 	%fd36, %fd21, %fd27, %fd35;
	add.f64 	%fd37, %fd36, 0dBC46A4CB00B9E7B0;
	add.f64 	%fd38, %fd33, %fd37;
	sub.f64 	%fd39, %fd33, %fd38;
	add.f64 	%fd40, %fd37, %fd39;
	mul.rn.f64 	%fd41, %fd20, %fd20;
	neg.f64 	%fd42, %fd41;
	fma.rn.f64 	%fd43, %fd20, %fd20, %fd42;
	{
	.reg .b32 %temp; 
	mov.b64 	{%r22, %temp}, %fd32;
	}
	{
	.reg .b32 %temp; 
	mov.b64 	{%temp, %r23}, %fd32;
	}
	add.s32 	%r24, %r23, 1048576;
	mov.b64 	%fd44, {%r22, %r24};
	fma.rn.f64 	%fd45, %fd20, %fd44, %fd43;
	mul.rn.f64 	%fd46, %fd41, %fd20;
	neg.f64 	%fd47, %fd46;
	fma.rn.f64 	%fd48, %fd41, %fd20, %fd47;
	fma.rn.f64 	%fd49, %fd41, %fd32, %fd48;
	fma.rn.f64 	%fd50, %fd45, %fd20, %fd49;
	mul.rn.f64 	%fd51, %fd38, %fd46;
	neg.f64 	%fd52, %fd51;
	fma.rn.f64 	%fd53, %fd38, %fd46, %fd52;
	fma.rn.f64 	%fd54, %fd38, %fd50, %fd53;
	fma.rn.f64 	%fd55, %fd40, %fd46, %fd54;
	add.f64 	%fd56, %fd51, %fd55;
	sub.f64 	%fd57, %fd51, %fd56;
	add.f64 	%fd58, %fd55, %fd57;
	add.f64 	%fd59, %fd20, %fd56;
	sub.f64 	%fd60, %fd20, %fd59;
	add.f64 	%fd61, %fd56, %fd60;
	add.f64 	%fd62, %fd58, %fd61;
	add.f64 	%fd63, %fd32, %fd62;
	add.f64 	%fd64, %fd59, %fd63;
	sub.f64 	%fd65, %fd59, %fd64;
	add.f64 	%fd66, %fd63, %fd65;
	xor.b32  	%r25, %r48, -2147483648;
	mov.b32 	%r26, 1127219200;
	mov.b64 	%fd67, {%r25, %r26};
	mov.b32 	%r27, -2147483648;
	mov.b64 	%fd68, {%r27, %r26};
	sub.f64 	%fd69, %fd67, %fd68;
	fma.rn.f64 	%fd70, %fd69, 0d3FE62E42FEFA39EF, %fd64;
	fma.rn.f64 	%fd71, %fd69, 0dBFE62E42FEFA39EF, %fd70;
	sub.f64 	%fd72, %fd71, %fd64;
	sub.f64 	%fd73, %fd66, %fd72;
	fma.rn.f64 	%fd74, %fd69, 0d3C7ABC9E3B39803F, %fd73;
	add.f64 	%fd75, %fd70, %fd74;
	sub.f64 	%fd76, %fd70, %fd75;
	add.f64 	%fd77, %fd74, %fd76;
	mov.f64 	%fd78, 0d4000000000000000;
	{
	.reg .b32 %temp; 
	mov.b64 	{%temp, %r28}, %fd78;
	}
	{
	.reg .b32 %temp; 
	mov.b64 	{%r29, %temp}, %fd78;
	}
	shl.b32 	%r30, %r28, 1;
	setp.gt.u32 	%p3, %r30, -33554433;
	and.b32  	%r31, %r28, -15728641;
	selp.b32 	%r32, %r31, %r28, %p3;
	mov.b64 	%fd79, {%r29, %r32};
	mul.rn.f64 	%fd80, %fd75, %fd79;
	neg.f64 	%fd81, %fd80;
	fma.rn.f64 	%fd82, %fd75, %fd79, %fd81;
	fma.rn.f64 	%fd83, %fd77, %fd79, %fd82;
	add.f64 	%fd4, %fd80, %fd83;
	sub.f64 	%fd84, %fd80, %fd4;
	add.f64 	%fd5, %fd83, %fd84;
	fma.rn.f64 	%fd85, %fd4, 0d3FF71547652B82FE, 0d4338000000000000;
	{
	.reg .b32 %temp; 
	mov.b64 	{%r13, %temp}, %fd85;
	}
	mov.f64 	%fd86, 0dC338000000000000;
	add.rn.f64 	%fd87, %fd85, %fd86;
	fma.rn.f64 	%fd88, %fd87, 0dBFE62E42FEFA39EF, %fd4;
	fma.rn.f64 	%fd89, %fd87, 0dBC7ABC9E3B39803F, %fd88;
	fma.rn.f64 	%fd90, %fd89, 0d3E5ADE1569CE2BDF, 0d3E928AF3FCA213EA;
	fma.rn.f64 	%fd91, %fd90, %fd89, 0d3EC71DEE62401315;
	fma.rn.f64 	%fd92, %fd91, %fd89, 0d3EFA01997C89EB71;
	fma.rn.f64 	%fd93, %fd92, %fd89, 0d3F2A01A014761F65;
	fma.rn.f64 	%fd94, %fd93, %fd89, 0d3F56C16C1852B7AF;
	fma.rn.f64 	%fd95, %fd94, %fd89, 0d3F81111111122322;
	fma.rn.f64 	%fd96, %fd95, %fd89, 0d3FA55555555502A1;
	fma.rn.f64 	%fd97, %fd96, %fd89, 0d3FC5555555555511;
	fma.rn.f64 	%fd98, %fd97, %fd89, 0d3FE000000000000B;
	fma.rn.f64 	%fd99, %fd98, %fd89, 0d3FF0000000000000;
	fma.rn.f64 	%fd100, %fd99, %fd89, 0d3FF0000000000000;
	{
	.reg .b32 %temp; 
	mov.b64 	{%r14, %temp}, %fd100;
	}
	{
	.reg .b32 %temp; 
	mov.b64 	{%temp, %r15}, %fd100;
	}
	shl.b32 	%r33, %r13, 20;
	add.s32 	%r34, %r33, %r15;
	mov.b64 	%fd108, {%r14, %r34};
	{
	.reg .b32 %temp; 
	mov.b64 	{%temp, %r35}, %fd4;
	}
	mov.b32 	%f2, %r35;
	abs.f32 	%f1, %f2;
	setp.lt.f32 	%p4, %f1, 0f4086232B;
	@%p4 bra 	$L__BB1_7;
	setp.lt.f64 	%p5, %fd4, 0d0000000000000000;
	add.f64 	%fd101, %fd4, 0d7FF0000000000000;
	selp.f64 	%fd108, 0d0000000000000000, %fd101, %p5;
	setp.geu.f32 	%p6, %f1, 0f40874800;
	@%p6 bra 	$L__BB1_7;
	shr.u32 	%r36, %r13, 31;
	add.s32 	%r37, %r13, %r36;
	shr.s32 	%r38, %r37, 1;
	shl.b32 	%r39, %r38, 20;
	add.s32 	%r40, %r15, %r39;
	mov.b64 	%fd102, {%r14, %r40};
	sub.s32 	%r41, %r13, %r38;
	shl.b32 	%r42, %r41, 20;
	add.s32 	%r43, %r42, 1072693248;
	mov.b32 	%r44, 0;
	mov.b64 	%fd103, {%r44, %r43};
	mul.f64 	%fd108, %fd103, %fd102;
$L__BB1_7:
	abs.f64 	%fd104, %fd108;
	setp.eq.f64 	%p7, %fd104, 0d7FF0000000000000;
	fma.rn.f64 	%fd105, %fd108, %fd5, %fd108;
	selp.f64 	%fd106, %fd108, %fd105, %p7;
	st.param.f64 	[func_retval0], %fd106;
	ret;

}


// ===== COMPILED SASS (sm_100) =====

	.target	sm_100

	.elftype	@"ET_EXEC"


//--------------------- .note.nv.tkinfo           --------------------------
	.section	.note.nv.tkinfo,"",@"SHT_NOTE"
	.sectionflags	@"SHF_NOTE_NV_TKINFO"
	.tkinfo
        /*0018*/ 	.word	0x00000002
        /*0030*/ 	.string	""
        /*0030*/ 	.string	"ptxas"
        /*0030*/ 	.string	"Cuda compilation tools, release 13.0, V13.0.88"
        /*0030*/ 	.string	"Build cuda_13.0.r13.0/compiler.36424714_0"
        /*0030*/ 	.string	"-arch sm_100 -m 64 "



//--------------------- .note.nv.cuinfo           --------------------------
	.section	.note.nv.cuinfo,"",@"SHT_NOTE"
	.sectionflags	@"SHF_NOTE_NV_CUINFO"
        /*0018*/ 	.short	0x0002
        /*001a*/ 	.short	0x0064
        /*001c*/ 	.short	0x0082
	.zero		2


//--------------------- .nv.info                  --------------------------
	.section	.nv.info,"",@"SHT_CUDA_INFO"
	.align	4


	//----- nvinfo : EIATTR_REGCOUNT
	.align		4
        /*0000*/ 	.byte	0x04, 0x2f
        /*0002*/ 	.short	(.L_1 - .L_0)
	.align		4
.L_0:
        /*0004*/ 	.word	index@(_Z12MatMulKernel6MatrixS_S_Py)
        /*0008*/ 	.word	0x0000002a


	//----- nvinfo : EIATTR_FRAME_SIZE
	.align		4
.L_1:
        /*000c*/ 	.byte	0x04, 0x11
        /*000e*/ 	.short	(.L_3 - .L_2)
	.align		4
.L_2:
        /*0010*/ 	.word	index@($_Z12MatMulKernel6MatrixS_S_Py$__internal_accurate_pow)
        /*0014*/ 	.word	0x00000000


	//----- nvinfo : EIATTR_FRAME_SIZE
	.align		4
.L_3:
        /*0018*/ 	.byte	0x04, 0x11
        /*001a*/ 	.short	(.L_5 - .L_4)
	.align		4
.L_4:
        /*001c*/ 	.word	index@(_Z12MatMulKernel6MatrixS_S_Py)
        /*0020*/ 	.word	0x00000000


	//----- nvinfo : EIATTR_MIN_STACK_SIZE
	.align		4
.L_5:
        /*0024*/ 	.byte	0x04, 0x12
        /*0026*/ 	.short	(.L_7 - .L_6)
	.align		4
.L_6:
        /*0028*/ 	.word	index@(_Z12MatMulKernel6MatrixS_S_Py)
        /*002c*/ 	.word	0x00000000
.L_7:


//--------------------- .nv.compat                --------------------------
	.section	.nv.compat,"",@"SHT_CUDA_COMPAT_INFO"
	.align	4
        /*0000*/ 	.byte	0x02, 0x09, 0x00, 0x00, 0x02, 0x02, 0x01, 0x00, 0x02, 0x05, 0x05, 0x00, 0x03, 0x07, 0x01, 0x01
        /*0010*/ 	.byte	0x02, 0x03, 0x00, 0x00, 0x02, 0x06, 0x01, 0x00, 0x04, 0x0b, 0x08, 0x00, 0x01, 0x00, 0x00, 0x00
        /*0020*/ 	.byte	0x00, 0x00, 0x00, 0x00


//--------------------- .nv.info._Z12MatMulKernel6MatrixS_S_Py --------------------------
	.section	.nv.info._Z12MatMulKernel6MatrixS_S_Py,"",@"SHT_CUDA_INFO"
	.sectionflags	@""
	.align	4


	//----- nvinfo : EIATTR_CUDA_API_VERSION
	.align		4
        /*0000*/ 	.byte	0x04, 0x37
        /*0002*/ 	.short	(.L_9 - .L_8)
.L_8:
        /*0004*/ 	.word	0x00000082


	//----- nvinfo : EIATTR_KPARAM_INFO
	.align		4
.L_9:
        /*0008*/ 	.byte	0x04, 0x17
        /*000a*/ 	.short	(.L_11 - .L_10)
.L_10:
        /*000c*/ 	.word	0x00000000
        /*0010*/ 	.short	0x0003
        /*0012*/ 	.short	0x0060
        /*0014*/ 	.byte	0x00, 0xf5, 0x21, 0x00


	//----- nvinfo : EIATTR_KPARAM_INFO
	.align		4
.L_11:
        /*0018*/ 	.byte	0x04, 0x17
        /*001a*/ 	.short	(.L_13 - .L_12)
.L_12:
        /*001c*/ 	.word	0x00000000
        /*0020*/ 	.short	0x0002
        /*0022*/ 	.short	0x0040
        /*0024*/ 	.byte	0x00, 0xf0, 0x81, 0x00


	//----- nvinfo : EIATTR_KPARAM_INFO
	.align		4
.L_13:
        /*0028*/ 	.byte	0x04, 0x17
        /*002a*/ 	.short	(.L_15 - .L_14)
.L_14:
        /*002c*/ 	.word	0x00000000
        /*0030*/ 	.short	0x0001
        /*0032*/ 	.short	0x0020
        /*0034*/ 	.byte	0x00, 0xf0, 0x81, 0x00


	//----- nvinfo : EIATTR_KPARAM_INFO
	.align		4
.L_15:
        /*0038*/ 	.byte	0x04, 0x17
        /*003a*/ 	.short	(.L_17 - .L_16)
.L_16:
        /*003c*/ 	.word	0x00000000
        /*0040*/ 	.short	0x0000
        /*0042*/ 	.short	0x0000
        /*0044*/ 	.byte	0x00, 0xf0, 0x81, 0x00


	//----- nvinfo : EIATTR_SPARSE_MMA_MASK
	.align		4
.L_17:
        /*0048*/ 	.byte	0x03, 0x50
        /*004a*/ 	.short	0x0000


	//----- nvinfo : EIATTR_MAXREG_COUNT
	.align		4
        /*004c*/ 	.byte	0x03, 0x1b
        /*004e*/ 	.short	0x00ff


	//----- nvinfo : EIATTR_NUM_BARRIERS
	.align		4
        /*0050*/ 	.byte	0x02, 0x4c
        /*0052*/ 	.byte	0x01
	.zero		1


	//----- nvinfo : EIATTR_MERCURY_ISA_VERSION
	.align		4
        /*0054*/ 	.byte	0x03, 0x5f
        /*0056*/ 	.short	0x0101


	//----- nvinfo : EIATTR_VRC_CTA_INIT_COUNT
	.align		4
        /*0058*/ 	.byte	0x02, 0x4a
	.zero		1
	.zero		1


	//----- nvinfo : EIATTR_EXIT_INSTR_OFFSETS
	.align		4
        /*005c*/ 	.byte	0x04, 0x1c
        /*005e*/ 	.short	(.L_19 - .L_18)


	//   ....[0]....
.L_18:
        /*0060*/ 	.word	0x00000ce0


	//----- nvinfo : EIATTR_CRS_STACK_SIZE
	.align		4
.L_19:
        /*0064*/ 	.byte	0x04, 0x1e
        /*0066*/ 	.short	(.L_21 - .L_20)
.L_20:
        /*0068*/ 	.word	0x00000000


	//----- nvinfo : EIATTR_CBANK_PARAM_SIZE
	.align		4
.L_21:
        /*006c*/ 	.byte	0x03, 0x19
        /*006e*/ 	.short	0x0068


	//----- nvinfo : EIATTR_PARAM_CBANK
	.align		4
        /*0070*/ 	.byte	0x04, 0x0a
        /*0072*/ 	.short	(.L_23 - .L_22)
	.align		4
.L_22:
        /*0074*/ 	.word	index@(.nv.constant0._Z12MatMulKernel6MatrixS_S_Py)
        /*0078*/ 	.short	0x0380
        /*007a*/ 	.short	0x0068


	//----- nvinfo : EIATTR_SW_WAR
	.align		4
.L_23:
        /*007c*/ 	.byte	0x04, 0x36
        /*007e*/ 	.short	(.L_25 - .L_24)
.L_24:
        /*0080*/ 	.word	0x00000008
.L_25:


//--------------------- .nv.callgraph             --------------------------
	.section	.nv.callgraph,"",@"SHT_CUDA_CALLGRAPH"
	.align	4
	.sectionentsize	8
	.align		4
        /*0000*/ 	.word	0x00000000
	.align		4
        /*0004*/ 	.word	0xffffffff
	.align		4
        /*0008*/ 	.word	0x00000000
	.align		4
        /*000c*/ 	.word	0xfffffffe
	.align		4
        /*0010*/ 	.word	0x00000000
	.align		4
        /*0014*/ 	.word	0xfffffffd
	.align		4
        /*0018*/ 	.word	0x00000000
	.align		4
        /*001c*/ 	.word	0xfffffffc


//--------------------- .text._Z12MatMulKernel6MatrixS_S_Py --------------------------
	.section	.text._Z12MatMulKernel6MatrixS_S_Py,"ax",@progbits
	.align	128
        .global         _Z12MatMulKernel6MatrixS_S_Py
        .type           _Z12MatMulKernel6MatrixS_S_Py,@function
        .size           _Z12MatMulKernel6MatrixS_S_Py,(.L_x_20 - _Z12MatMulKernel6MatrixS_S_Py)
        .other          _Z12MatMulKernel6MatrixS_S_Py,@"STO_CUDA_ENTRY STV_DEFAULT"
_Z12MatMulKernel6MatrixS_S_Py:
.text._Z12MatMulKernel6MatrixS_S_Py:
[----:B------:R-:W-:Y:S01]  /*0000*/  LDC R1, c[0x0][0x37c] ;  /* 0x0000df00ff017b82 */ /* 0x000fe20000000800 */
[----:B------:R-:W0:Y:S07]  /*0010*/  S2R R4, SR_CTAID.X ;  /* 0x0000000000047919 */ /* 0x000e2e0000002500 */
[----:B------:R-:W1:Y:S01]  /*0020*/  S2UR UR4, SR_CTAID.Y ;  /* 0x00000000000479c3 */ /* 0x000e620000002600 */
[----:B------:R-:W2:Y:S01]  /*0030*/  LDCU.64 UR10, c[0x0][0x358] ;  /* 0x00006b00ff0a77ac */ /* 0x000ea20008000a00 */
[----:B------:R-:W3:Y:S01]  /*0040*/  S2R R2, SR_TID.Y ;  /* 0x0000000000027919 */ /* 0x000ee20000002200 */
[----:B------:R-:W4:Y:S01]  /*0050*/  S2R R3, SR_TID.X ;  /* 0x0000000000037919 */ /* 0x000f220000002100 */
[----:B-1----:R-:W-:Y:S01]  /*0060*/  USHF.L.U32 UR4, UR4, 0x4, URZ ;  /* 0x0000000404047899 */ /* 0x002fe200080006ff */
[----:B0-----:R-:W-:Y:S01]  /*0070*/  IMAD.SHL.U32 R4, R4, 0x10, RZ ;  /* 0x0000001004047824 */ /* 0x001fe200078e00ff */
[----:B------:R-:W-:Y:S01]  /*0080*/  CS2R R10, SR_CLOCKLO ;  /* 0x00000000000a7805 */ /* 0x000fe20000015000 */
[----:B------:R-:W0:Y:S01]  /*0090*/  LDCU UR8, c[0x0][0x380] ;  /* 0x00007000ff0877ac */ /* 0x000e220008000800 */
[----:B------:R-:W-:Y:S01]  /*00a0*/  IMAD.MOV.U32 R37, RZ, RZ, RZ ;  /* 0x000000ffff257224 */ /* 0x000fe200078e00ff */
[----:B0-----:R-:W-:-:S09]  /*00b0*/  UISETP.GE.AND UP0, UPT, UR8, 0x10, UPT ;  /* 0x000000100800788c */ /* 0x001fd2000bf06270 */
[----:B--234-:R-:W-:Y:S05]  /*00c0*/  BRA.U !UP0, `(.L_x_0) ;  /* 0x0000000908c87547 */ /* 0x01cfea000b800000 */
[----:B------:R-:W0:Y:S01]  /*00d0*/  S2UR UR7, SR_CgaCtaId ;  /* 0x00000000000779c3 */ /* 0x000e220000008800 */
[----:B------:R-:W1:Y:S01]  /*00e0*/  LDCU UR13, c[0x0][0x390] ;  /* 0x00007200ff0d77ac */ /* 0x000e620008000800 */
[----:B------:R-:W-:Y:S02]  /*00f0*/  IMAD.MOV.U32 R37, RZ, RZ, RZ ;  /* 0x000000ffff257224 */ /* 0x000fe400078e00ff */
[----:B------:R-:W-:Y:S01]  /*0100*/  IMAD.MOV.U32 R5, RZ, RZ, RZ ;  /* 0x000000ffff057224 */ /* 0x000fe200078e00ff */
[----:B------:R-:W2:Y:S01]  /*0110*/  LDCU UR14, c[0x0][0x3b0] ;  /* 0x00007600ff0e77ac */ /* 0x000ea20008000800 */
[----:B------:R-:W-:Y:S01]  /*0120*/  UMOV UR5, 0x400 ;  /* 0x0000040000057882 */ /* 0x000fe20000000000 */
[----:B------:R-:W-:-:S04]  /*0130*/  USHF.R.S32.HI UR6, URZ, 0x1f, UR8 ;  /* 0x0000001fff067899 */ /* 0x000fc80008011408 */
[----:B------:R-:W-:-:S04]  /*0140*/  ULEA.HI UR6, UR6, UR8, URZ, 0x4 ;  /* 0x0000000806067291 */ /* 0x000fc8000f8f20ff */
[----:B------:R-:W-:Y:S01]  /*0150*/  USHF.R.S32.HI UR6, URZ, 0x4, UR6 ;  /* 0x00000004ff067899 */ /* 0x000fe20008011406 */
[C-C-:B-1----:R-:W-:Y:S01]  /*0160*/  IMAD R6, R2.reuse, UR13, R3.reuse ;  /* 0x0000000d02067c24 */ /* 0x142fe2000f8e0203 */
[----:B------:R-:W-:Y:S01]  /*0170*/  UIMAD UR9, UR4, UR13, URZ ;  /* 0x0000000d040972a4 */ /* 0x000fe2000f8e02ff */
[----:B--2---:R-:W-:Y:S01]  /*0180*/  IMAD R7, R2, UR14, R3 ;  /* 0x0000000e02077c24 */ /* 0x004fe2000f8e0203 */
[----:B0-----:R-:W-:Y:S02]  /*0190*/  ULEA UR12, UR7, UR5, 0x18 ;  /* 0x00000005070c7291 */ /* 0x001fe4000f8ec0ff */
[----:B------:R-:W-:-:S04]  /*01a0*/  UIADD3 UR5, UPT, UPT, UR5, 0x400, URZ ;  /* 0x0000040005057890 */ /* 0x000fc8000fffe0ff */
[----:B------:R-:W-:Y:S01]  /*01b0*/  ULEA UR5, UR7, UR5, 0x18 ;  /* 0x0000000507057291 */ /* 0x000fe2000f8ec0ff */
[----:B------:R-:W-:Y:S01]  /*01c0*/  LEA R8, R2, UR12, 0x6 ;  /* 0x0000000c02087c11 */ /* 0x000fe2000f8e30ff */
[----:B------:R-:W-:-:S04]  /*01d0*/  USHF.L.U32 UR7, UR14, 0x4, URZ ;  /* 0x000000040e077899 */ /* 0x000fc800080006ff */
[----:B------:R-:W-:Y:S01]  /*01e0*/  LEA R30, R2, UR5, 0x6 ;  /* 0x00000005021e7c11 */ /* 0x000fe2000f8e30ff */
[C---:B------:R-:W-:Y:S01]  /*01f0*/  IMAD R9, R3.reuse, 0x4, R8 ;  /* 0x0000000403097824 */ /* 0x040fe200078e0208 */
[----:B------:R-:W-:-:S03]  /*0200*/  LEA R31, R3, UR5, 0x2 ;  /* 0x00000005031f7c11 */ /* 0x000fc6000f8e10ff */
[----:B------:R-:W-:Y:S02]  /*0210*/  IMAD R30, R3, 0x4, R30 ;  /* 0x00000004031e7824 */ /* 0x000fe400078e021e */
[----:B------:R-:W-:-:S07]  /*0220*/  VIADD R31, R31, 0x80 ;  /* 0x000000801f1f7836 */ /* 0x000fce0000000000 */
.L_x_17:
[----:B------:R-:W0:Y:S01]  /*0230*/  LDCU.64 UR12, c[0x0][0x398] ;  /* 0x00007300ff0c77ac */ /* 0x000e220008000a00 */
[C---:B------:R-:W-:Y:S01]  /*0240*/  IMAD R0, R5.reuse, UR7, R4 ;  /* 0x0000000705007c24 */ /* 0x040fe2000f8e0204 */
[----:B------:R-:W-:Y:S01]  /*0250*/  LEA R13, R5, UR9, 0x4 ;  /* 0x00000009050d7c11 */ /* 0x000fe2000f8e20ff */
[----:B-1----:R-:W1:Y:S03]  /*0260*/  LDCU.64 UR14, c[0x0][0x3b8] ;  /* 0x00007700ff0e77ac */ /* 0x002e660008000a00 */
[----:B------:R-:W-:Y:S02]  /*0270*/  SHF.R.S32.HI R12, RZ, 0x1f, R0 ;  /* 0x0000001fff0c7819 */ /* 0x000fe40000011400 */
[----:B------:R-:W-:Y:S02]  /*0280*/  SHF.R.S32.HI R15, RZ, 0x1f, R13 ;  /* 0x0000001fff0f7819 */ /* 0x000fe4000001140d */
[----:B------:R-:W-:-:S02]  /*0290*/  IADD3 R16, P0, PT, R6, R13, RZ ;  /* 0x0000000d06107210 */ /* 0x000fc40007f1e0ff */
[C---:B------:R-:W-:Y:S02]  /*02a0*/  IADD3 R0, P1, PT, R7.reuse, R0, RZ ;  /* 0x0000000007007210 */ /* 0x040fe40007f3e0ff */
[----:B------:R-:W-:Y:S02]  /*02b0*/  LEA.HI.X.SX32 R15, R6, R15, 0x1, P0 ;  /* 0x0000000f060f7211 */ /* 0x000fe400000f0eff */
[----:B------:R-:W-:Y:S02]  /*02c0*/  LEA.HI.X.SX32 R13, R7, R12, 0x1, P1 ;  /* 0x0000000c070d7211 */ /* 0x000fe400008f0eff */
[----:B0-----:R-:W-:Y:S02]  /*02d0*/  LEA R14, P0, R16, UR12, 0x2 ;  /* 0x0000000c100e7c11 */ /* 0x001fe4000f8010ff */
[----:B-1----:R-:W-:Y:S02]  /*02e0*/  LEA R12, P1, R0, UR14, 0x2 ;  /* 0x0000000e000c7c11 */ /* 0x002fe4000f8210ff */
[----:B------:R-:W-:-:S02]  /*02f0*/  LEA.HI.X R15, R16, UR13, R15, 0x2, P0 ;  /* 0x0000000d100f7c11 */ /* 0x000fc400080f140f */
[----:B------:R-:W-:-:S03]  /*0300*/  LEA.HI.X R13, R0, UR15, R13, 0x2, P1 ;  /* 0x0000000f000d7c11 */ /* 0x000fc600088f140d */
[----:B--2---:R-:W2:Y:S04]  /*0310*/  LDG.E R14, desc[UR10][R14.64] ;  /* 0x0000000a0e0e7981 */ /* 0x004ea8000c1e1900 */
[----:B------:R-:W3:Y:S01]  /*0320*/  LDG.E R13, desc[UR10][R12.64] ;  /* 0x0000000a0c0d7981 */ /* 0x000ee2000c1e1900 */
[----:B------:R-:W-:Y:S01]  /*0330*/  VIADD R5, R5, 0x1 ;  /* 0x0000000105057836 */ /* 0x000fe20000000000 */
[----:B------:R-:W-:Y:S01]  /*0340*/  UMOV UR5, 0x8 ;  /* 0x0000000800057882 */ /* 0x000fe20000000000 */
[----:B------:R-:W-:-:S03]  /*0350*/  IMAD.MOV.U32 R32, RZ, RZ, R31 ;  /* 0x000000ffff207224 */ /* 0x000fc600078e001f */
[----:B------:R-:W-:Y:S01]  /*0360*/  ISETP.NE.AND P0, PT, R5, UR6, PT ;  /* 0x0000000605007c0c */ /* 0x000fe2000bf05270 */
[----:B--2---:R0:W-:Y:S04]  /*0370*/  STS [R9], R14 ;  /* 0x0000000e09007388 */ /* 0x0041e80000000800 */
[----:B---3--:R0:W-:Y:S01]  /*0380*/  STS [R30], R13 ;  /* 0x0000000d1e007388 */ /* 0x0081e20000000800 */
[----:B------:R-:W-:Y:S07]  /*0390*/  BAR.SYNC.DEFER_BLOCKING 0x0 ;  /* 0x0000000000007b1d */ /* 0x000fee0000010000 */
.L_x_16:
[----:B------:R-:W-:Y:S01]  /*03a0*/  LDS R33, [R8+UR5+-0x8] ;  /* 0xfffff80508217984 */ /* 0x000fe20008000800 */
[----:B------:R-:W-:Y:S01]  /*03b0*/  BSSY.RECONVERGENT B0, `(.L_x_1) ;  /* 0x0000008000007945 */ /* 0x000fe20003800200 */
[----:B------:R-:W-:Y:S02]  /*03c0*/  VIADD R34, R8, UR5 ;  /* 0x0000000508227c36 */ /* 0x000fe40008000000 */
[----:B-1----:R-:W1:Y:S02]  /*03d0*/  LDS R0, [R32+-0x80] ;  /* 0xffff800020007984 */ /* 0x002e640000000800 */
[----:B-1----:R-:W-:Y:S01]  /*03e0*/  FADD R33, R33, -R0 ;  /* 0x8000000021217221 */ /* 0x002fe20000000000 */
[----:B------:R-:W-:-:S03]  /*03f0*/  MOV R0, 0x430 ;  /* 0x0000043000007802 */ /* 0x000fc60000000f00 */
[----:B------:R-:W1:Y:S02]  /*0400*/  F2F.F64.F32 R38, R33 ;  /* 0x0000002100267310 */ /* 0x000e640000201800 */
[----:B-12---:R-:W-:-:S11]  /*0410*/  DADD R24, -RZ, |R38| ;  /* 0x00000000ff187229 */ /* 0x006fd60000000526 */
[----:B0-----:R-:W-:Y:S05]  /*0420*/  CALL.REL.NOINC `($_Z12MatMulKernel6MatrixS_S_Py$__internal_accurate_pow) ;  /* 0x0000000800307944 */ /* 0x001fea0003c00000 */
[----:B------:R-:W-:Y:S05]  /*0430*/  BSYNC.RECONVERGENT B0 ;  /* 0x0000000000007941 */ /* 0x000fea0003800200 */
.L_x_1:
[----:B------:R-:W-:Y:S01]  /*0440*/  LDS R35, [R34+-0x4] ;  /* 0xfffffc0022237984 */ /* 0x000fe20000000800 */
[----:B------:R-:W-:Y:S01]  /*0450*/  DADD R12, R38, 2 ;  /* 0x40000000260c7429 */ /* 0x000fe20000000000 */
[----:B------:R0:W1:Y:S01]  /*0460*/  F2F.F64.F32 R16, R37 ;  /* 0x0000002500107310 */ /* 0x0000620000201800 */
[C---:B------:R-:W-:Y:S01]  /*0470*/  FSETP.NEU.AND P2, PT, R33.reuse, RZ, PT ;  /* 0x000000ff2100720b */ /* 0x040fe20003f4d000 */
[----:B------:R-:W2:Y:S01]  /*0480*/  LDS R0, [R32+-0x40] ;  /* 0xffffc00020007984 */ /* 0x000ea20000000800 */
[----:B------:R-:W-:Y:S01]  /*0490*/  BSSY.RECONVERGENT B0, `(.L_x_2) ;  /* 0x000000f000007945 */ /* 0x000fe20003800200 */
[----:B------:R-:W-:Y:S02]  /*04a0*/  FSETP.NEU.AND P1, PT, R33, 1, PT ;  /* 0x3f8000002100780b */ /* 0x000fe40003f2d000 */
[----:B------:R-:W-:Y:S02]  /*04b0*/  FSEL R14, R14, RZ, P2 ;  /* 0x000000ff0e0e7208 */ /* 0x000fe40001000000 */
[----:B------:R-:W-:Y:S01]  /*04c0*/  FSEL R15, R20, RZ, P2 ;  /* 0x000000ff140f7208 */ /* 0x000fe20001000000 */
[----:B--2---:R-:W-:Y:S01]  /*04d0*/  FADD R35, R35, -R0 ;  /* 0x8000000023237221 */ /* 0x004fe20000000000 */
[----:B------:R-:W-:-:S03]  /*04e0*/  LOP3.LUT R0, R13, 0x7ff00000, RZ, 0xc0, !PT ;  /* 0x7ff000000d007812 */ /* 0x000fc600078ec0ff */
[----:B------:R0:W2:Y:S01]  /*04f0*/  F2F.F64.F32 R12, R35 ;  /* 0x00000023000c7310 */ /* 0x0000a20000201800 */
[----:B------:R-:W-:-:S13]  /*0500*/  ISETP.NE.AND P3, PT, R0, 0x7ff00000, PT ;  /* 0x7ff000000000780c */ /* 0x000fda0003f65270 */
[----:B01----:R-:W-:Y:S05]  /*0510*/  @P3 BRA `(.L_x_3) ;  /* 0x0000000000183947 */ /* 0x003fea0003800000 */
[----:B------:R-:W-:-:S13]  /*0520*/  FSETP.NAN.AND P2, PT, R33, R33, PT ;  /* 0x000000212100720b */ /* 0x000fda0003f48000 */
[----:B------:R-:W-:Y:S01]  /*0530*/  @P2 DADD R14, R38, 2 ;  /* 0x40000000260e2429 */ /* 0x000fe20000000000 */
[----:B------:R-:W-:Y:S10]  /*0540*/  @P2 BRA `(.L_x_3) ;  /* 0x00000000000c2947 */ /* 0x000ff40003800000 */
[----:B------:R-:W-:-:S14]  /*0550*/  DSETP.NEU.AND P2, PT, |R38|, +INF , PT ;  /* 0x7ff000002600742a */ /* 0x000fdc0003f4d200 */
[----:B------:R-:W-:Y:S02]  /*0560*/  @!P2 IMAD.MOV.U32 R14, RZ, RZ, 0x0 ;  /* 0x00000000ff0ea424 */ /* 0x000fe400078e00ff */
[----:B------:R-:W-:-:S07]  /*0570*/  @!P2 IMAD.MOV.U32 R15, RZ, RZ, 0x7ff00000 ;  /* 0x7ff00000ff0fa424 */ /* 0x000fce00078e00ff */
.L_x_3:
[----:B------:R-:W-:Y:S05]  /*0580*/  BSYNC.RECONVERGENT B0 ;  /* 0x0000000000007941 */ /* 0x000fea0003800200 */
.L_x_2:
[----:B------:R-:W-:Y:S01]  /*0590*/  FSEL R14, R14, RZ, P1 ;  /* 0x000000ff0e0e7208 */ /* 0x000fe20000800000 */
[----:B--2---:R-:W-:Y:S01]  /*05a0*/  DADD R24, -RZ, |R12| ;  /* 0x00000000ff187229 */ /* 0x004fe2000000050c */
[----:B------:R-:W-:Y:S01]  /*05b0*/  FSEL R15, R15, 1.875, P1 ;  /* 0x3ff000000f0f7808 */ /* 0x000fe20000800000 */
[----:B------:R-:W-:Y:S01]  /*05c0*/  BSSY.RECONVERGENT B0, `(.L_x_4) ;  /* 0x0000005000007945 */ /* 0x000fe20003800200 */
[----:B------:R-:W-:-:S04]  /*05d0*/  MOV R0, 0x610 ;  /* 0x0000061000007802 */ /* 0x000fc80000000f00 */
[----:B------:R-:W-:-:S06]  /*05e0*/  DADD R16, R16, R14 ;  /* 0x0000000010107229 */ /* 0x000fcc000000000e */
[----:B------:R0:W1:Y:S05]  /*05f0*/  F2F.F32.F64 R33, R16 ;  /* 0x0000001000217310 */ /* 0x00006a0000301000 */
[----:B01----:R-:W-:Y:S05]  /*0600*/  CALL.REL.NOINC `($_Z12MatMulKernel6MatrixS_S_Py$__internal_accurate_pow) ;  /* 0x0000000400b87944 */ /* 0x003fea0003c00000 */
[----:B------:R-:W-:Y:S05]  /*0610*/  BSYNC.RECONVERGENT B0 ;  /* 0x0000000000007941 */ /* 0x000fea0003800200 */
.L_x_4:
[----:B------:R-:W-:Y:S01]  /*0620*/  DADD R16, R12, 2 ;  /* 0x400000000c107429 */ /* 0x000fe20000000000 */
[----:B------:R-:W-:Y:S01]  /*0630*/  FSETP.NEU.AND P1, PT, R35, RZ, PT ;  /* 0x000000ff2300720b */ /* 0x000fe20003f2d000 */
[----:B------:R-:W-:Y:S03]  /*0640*/  BSSY.RECONVERGENT B0, `(.L_x_5) ;  /* 0x000000e000007945 */ /* 0x000fe60003800200 */
[----:B------:R-:W-:Y:S02]  /*0650*/  FSEL R14, R14, RZ, P1 ;  /* 0x000000ff0e0e7208 */ /* 0x000fe40000800000 */
[----:B------:R-:W-:-:S03]  /*0660*/  FSEL R15, R20, RZ, P1 ;  /* 0x000000ff140f7208 */ /* 0x000fc60000800000 */
[----:B------:R-:W-:-:S04]  /*0670*/  LOP3.LUT R16, R17, 0x7ff00000, RZ, 0xc0, !PT ;  /* 0x7ff0000011107812 */ /* 0x000fc800078ec0ff */
[----:B------:R-:W-:-:S13]  /*0680*/  ISETP.NE.AND P2, PT, R16, 0x7ff00000, PT ;  /* 0x7ff000001000780c */ /* 0x000fda0003f45270 */
[----:B------:R-:W-:Y:S05]  /*0690*/  @P2 BRA `(.L_x_6) ;  /* 0x0000000000202947 */ /* 0x000fea0003800000 */
[----:B------:R-:W-:-:S13]  /*06a0*/  FSETP.NAN.AND P1, PT, R35, R35, PT ;  /* 0x000000232300720b */ /* 0x000fda0003f28000 */
[----:B------:R-:W-:Y:S05]  /*06b0*/  @P1 BRA `(.L_x_7) ;  /* 0x0000000000141947 */ /* 0x000fea0003800000 */
[----:B------:R-:W-:-:S14]  /*06c0*/  DSETP.NEU.AND P1, PT, |R12|, +INF , PT ;  /* 0x7ff000000c00742a */ /* 0x000fdc0003f2d200 */
[----:B------:R-:W-:Y:S05]  /*06d0*/  @P1 BRA `(.L_x_6) ;  /* 0x0000000000101947 */ /* 0x000fea0003800000 */
[----:B------:R-:W-:Y:S02]  /*06e0*/  IMAD.MOV.U32 R14, RZ, RZ, 0x0 ;  /* 0x00000000ff0e7424 */ /* 0x000fe400078e00ff */
[----:B------:R-:W-:Y:S01]  /*06f0*/  IMAD.MOV.U32 R15, RZ, RZ, 0x7ff00000 ;  /* 0x7ff00000ff0f7424 */ /* 0x000fe200078e00ff */
[----:B------:R-:W-:Y:S06]  /*0700*/  BRA `(.L_x_6) ;  /* 0x0000000000047947 */ /* 0x000fec0003800000 */
.L_x_7:
[----:B------:R-:W-:-:S11]  /*0710*/  DADD R14, R12, 2 ;  /* 0x400000000c0e7429 */ /* 0x000fd60000000000 */
.L_x_6:
[----:B------:R-:W-:Y:S05]  /*0720*/  BSYNC.RECONVERGENT B0 ;  /* 0x0000000000007941 */ /* 0x000fea0003800200 */
.L_x_5:
[----:B------:R-:W-:Y:S01]  /*0730*/  LDS R12, [R34] ;  /* 0x00000000220c7984 */ /* 0x000fe20000000800 */
[----:B------:R-:W0:Y:S01]  /*0740*/  F2F.F64.F32 R16, R33 ;  /* 0x0000002100107310 */ /* 0x000e220000201800 */
[----:B------:R-:W-:Y:S01]  /*0750*/  FSETP.NEU.AND P1, PT, R35, 1, PT ;  /* 0x3f8000002300780b */ /* 0x000fe20003f2d000 */
[----:B------:R-:W-:Y:S01]  /*0760*/  BSSY.RECONVERGENT B0, `(.L_x_8) ;  /* 0x000000b000007945 */ /* 0x000fe20003800200 */
[----:B------:R-:W1:Y:S01]  /*0770*/  LDS R13, [R32] ;  /* 0x00000000200d7984 */ /* 0x000e620000000800 */
[----:B------:R-:W-:Y:S02]  /*0780*/  MOV R0, 0x810 ;  /* 0x0000081000007802 */ /* 0x000fe40000000f00 */
[----:B------:R-:W-:Y:S02]  /*0790*/  FSEL R14, R14, RZ, P1 ;  /* 0x000000ff0e0e7208 */ /* 0x000fe40000800000 */
[----:B------:R-:W-:-:S06]  /*07a0*/  FSEL R15, R15, 1.875, P1 ;  /* 0x3ff000000f0f7808 */ /* 0x000fcc0000800000 */
[----:B0-----:R-:W-:Y:S01]  /*07b0*/  DADD R16, R16, R14 ;  /* 0x0000000010107229 */ /* 0x001fe2000000000e */
[----:B-1----:R-:W-:-:S05]  /*07c0*/  FADD R12, R12, -R13 ;  /* 0x8000000d0c0c7221 */ /* 0x002fca0000000000 */
[----:B------:R-:W-:Y:S08]  /*07d0*/  F2F.F32.F64 R13, R16 ;  /* 0x00000010000d7310 */ /* 0x000ff00000301000 */
[----:B------:R-:W0:Y:S02]  /*07e0*/  F2F.F64.F32 R38, R12 ;  /* 0x0000000c00267310 */ /* 0x000e240000201800 */
[----:B0-----:R-:W-:-:S11]  /*07f0*/  DADD R24, -RZ, |R38| ;  /* 0x00000000ff187229 */ /* 0x001fd60000000526 */
[----:B------:R-:W-:Y:S05]  /*0800*/  CALL.REL.NOINC `($_Z12MatMulKernel6MatrixS_S_Py$__internal_accurate_pow) ;  /* 0x0000000400387944 */ /* 0x000fea0003c00000 */
[----:B------:R-:W-:Y:S05]  /*0810*/  BSYNC.RECONVERGENT B0 ;  /* 0x0000000000007941 */ /* 0x000fea0003800200 */
.L_x_8:
        /* <DEDUP_REMOVED lines=15> */
.L_x_11:
[----:B------:R-:W-:-:S11]  /*0910*/  DADD R14, R38, 2 ;  /* 0x40000000260e7429 */ /* 0x000fd60000000000 */
.L_x_10:
[----:B------:R-:W-:Y:S05]  /*0920*/  BSYNC.RECONVERGENT B0 ;  /* 0x0000000000007941 */ /* 0x000fea0003800200 */
.L_x_9:
[----:B------:R-:W-:Y:S01]  /*0930*/  LDS R33, [R34+0x4] ;  /* 0x0000040022217984 */ /* 0x000fe20000000800 */
[----:B------:R-:W0:Y:S01]  /*0940*/  F2F.F64.F32 R16, R13 ;  /* 0x0000000d00107310 */ /* 0x000e220000201800 */
[----:B------:R-:W-:Y:S01]  /*0950*/  FSETP.NEU.AND P1, PT, R12, 1, PT ;  /* 0x3f8000000c00780b */ /* 0x000fe20003f2d000 */
[----:B------:R-:W-:Y:S01]  /*0960*/  BSSY.RECONVERGENT B0, `(.L_x_12) ;  /* 0x000000b000007945 */ /* 0x000fe20003800200 */
[----:B------:R-:W1:Y:S02]  /*0970*/  LDS R0, [R32+0x40] ;  /* 0x0000400020007984 */ /* 0x000e640000000800 */
[----:B------:R-:W-:Y:S02]  /*0980*/  FSEL R14, R14, RZ, P1 ;  /* 0x000000ff0e0e7208 */ /* 0x000fe40000800000 */
[----:B------:R-:W-:-:S06]  /*0990*/  FSEL R15, R15, 1.875, P1 ;  /* 0x3ff000000f0f7808 */ /* 0x000fcc0000800000 */
[----:B0-----:R-:W-:-:S06]  /*09a0*/  DADD R16, R16, R14 ;  /* 0x0000000010107229 */ /* 0x001fcc000000000e */
[----:B------:R-:W-:Y:S01]  /*09b0*/  F2F.F32.F64 R12, R16 ;  /* 0x00000010000c7310 */ /* 0x000fe20000301000 */
[----:B-1----:R-:W-:Y:S01]  /*09c0*/  FADD R33, R33, -R0 ;  /* 0x8000000021217221 */ /* 0x002fe20000000000 */
[----:B------:R-:W-:-:S06]  /*09d0*/  MOV R0, 0xa10 ;  /* 0x00000a1000007802 */ /* 0x000fcc0000000f00 */
[----:B------:R-:W0:Y:S02]  /*09e0*/  F2F.F64.F32 R38, R33 ;  /* 0x0000002100267310 */ /* 0x000e240000201800 */
[----:B0-----:R-:W-:-:S11]  /*09f0*/  DADD R24, -RZ, |R38| ;  /* 0x00000000ff187229 */ /* 0x001fd60000000526 */
[----:B------:R-:W-:Y:S05]  /*0a00*/  CALL.REL.NOINC `($_Z12MatMulKernel6MatrixS_S_Py$__internal_accurate_pow) ;  /* 0x0000000000b87944 */ /* 0x000fea0003c00000 */
[----:B------:R-:W-:Y:S05]  /*0a10*/  BSYNC.RECONVERGENT B0 ;  /* 0x0000000000007941 */ /* 0x000fea0003800200 */
.L_x_12:
        /* <DEDUP_REMOVED lines=15> */
.L_x_15:
[----:B------:R-:W-:-:S11]  /*0b10*/  DADD R14, R38, 2 ;  /* 0x40000000260e7429 */ /* 0x000fd60000000000 */
.L_x_14:
[----:B------:R-:W-:Y:S05]  /*0b20*/  BSYNC.RECONVERGENT B0 ;  /* 0x0000000000007941 */ /* 0x000fea0003800200 */
.L_x_13:
[----:B------:R-:W0:Y:S01]  /*0b30*/  F2F.F64.F32 R12, R12 ;  /* 0x0000000c000c7310 */ /* 0x000e220000201800 */
[----:B------:R-:W-:Y:S01]  /*0b40*/  FSETP.NEU.AND P1, PT, R33, 1, PT ;  /* 0x3f8000002100780b */ /* 0x000fe20003f2d000 */
[----:B------:R-:W-:Y:S01]  /*0b50*/  UIADD3 UR5, UPT, UPT, UR5, 0x10, URZ ;  /* 0x0000001005057890 */ /* 0x000fe2000fffe0ff */
[----:B------:R-:W-:Y:S02]  /*0b60*/  VIADD R32, R32, 0x100 ;  /* 0x0000010020207836 */ /* 0x000fe40000000000 */
[----:B------:R-:W-:Y:S01]  /*0b70*/  FSEL R14, R14, RZ, P1 ;  /* 0x000000ff0e0e7208 */ /* 0x000fe20000800000 */
[----:B------:R-:W-:Y:S01]  /*0b80*/  UISETP.NE.AND UP0, UPT, UR5, 0x48, UPT ;  /* 0x000000480500788c */ /* 0x000fe2000bf05270 */
[----:B------:R-:W-:-:S06]  /*0b90*/  FSEL R15, R15, 1.875, P1 ;  /* 0x3ff000000f0f7808 */ /* 0x000fcc0000800000 */
[----:B0-----:R-:W-:-:S06]  /*0ba0*/  DADD R14, R12, R14 ;  /* 0x000000000c0e7229 */ /* 0x001fcc000000000e */
[----:B------:R1:W2:Y:S01]  /*0bb0*/  F2F.F32.F64 R37, R14 ;  /* 0x0000000e00257310 */ /* 0x0002a20000301000 */
[----:B------:R-:W-:Y:S05]  /*0bc0*/  BRA.U UP0, `(.L_x_16) ;  /* 0xfffffff500f47547 */ /* 0x000fea000b83ffff */
[----:B------:R-:W-:Y:S06]  /*0bd0*/  BAR.SYNC.DEFER_BLOCKING 0x0 ;  /* 0x0000000000007b1d */ /* 0x000fec0000010000 */
[----:B------:R-:W-:Y:S05]  /*0be0*/  @P0 BRA `(.L_x_17) ;  /* 0xfffffff400900947 */ /* 0x000fea000383ffff */
.L_x_0:
[----:B------:R-:W0:Y:S01]  /*0bf0*/  LDC R5, c[0x0][0x3d0] ;  /* 0x0000f400ff057b82 */ /* 0x000e220000000800 */
[----:B------:R-:W3:Y:S01]  /*0c00*/  LDCU.64 UR12, c[0x0][0x3d8] ;  /* 0x00007b00ff0c77ac */ /* 0x000ee20008000a00 */
[----:B0-----:R-:W-:Y:S02]  /*0c10*/  IMAD R3, R2, R5, R3 ;  /* 0x0000000502037224 */ /* 0x001fe400078e0203 */
[----:B------:R-:W-:-:S03]  /*0c20*/  IMAD R4, R5, UR4, R4 ;  /* 0x0000000405047c24 */ /* 0x000fc6000f8e0204 */
[----:B------:R-:W-:Y:S02]  /*0c30*/  SHF.R.S32.HI R5, RZ, 0x1f, R3 ;  /* 0x0000001fff057819 */ /* 0x000fe40000011403 */
[----:B------:R-:W-:-:S04]  /*0c40*/  IADD3 R3, P0, PT, R4, R3, RZ ;  /* 0x0000000304037210 */ /* 0x000fc80007f1e0ff */
[----:B------:R-:W-:Y:S02]  /*0c50*/  LEA.HI.X.SX32 R4, R4, R5, 0x1, P0 ;  /* 0x0000000504047211 */ /* 0x000fe400000f0eff */
[----:B---3--:R-:W-:-:S04]  /*0c60*/  LEA R2, P0, R3, UR12, 0x2 ;  /* 0x0000000c03027c11 */ /* 0x008fc8000f8010ff */
[----:B------:R-:W-:-:S05]  /*0c70*/  LEA.HI.X R3, R3, UR13, R4, 0x2, P0 ;  /* 0x0000000d03037c11 */ /* 0x000fca00080f1404 */
[----:B--2---:R0:W-:Y:S01]  /*0c80*/  STG.E desc[UR10][R2.64], R37 ;  /* 0x0000002502007986 */ /* 0x0041e2000c10190a */
[----:B------:R-:W-:Y:S01]  /*0c90*/  CS2R R4, SR_CLOCKLO ;  /* 0x0000000000047805 */ /* 0x000fe20000015000 */
[----:B0-----:R-:W0:Y:S05]  /*0ca0*/  LDC.64 R2, c[0x0][0x3e0] ;  /* 0x0000f800ff027b82 */ /* 0x001e2a0000000a00 */
[----:B------:R-:W-:-:S05]  /*0cb0*/  IADD3 R4, P0, PT, -R10, R4, RZ ;  /* 0x000000040a047210 */ /* 0x000fca0007f1e1ff */
[----:B------:R-:W-:-:S05]  /*0cc0*/  IMAD.X R5, R5, 0x1, ~R11, P0 ;  /* 0x0000000105057824 */ /* 0x000fca00000e0e0b */
[----:B0-----:R-:W-:Y:S01]  /*0cd0*/  STG.E.64 desc[UR10][R2.64], R4 ;  /* 0x0000000402007986 */ /* 0x001fe2000c101b0a */
[----:B------:R-:W-:Y:S05]  /*0ce0*/  EXIT ;  /* 0x000000000000794d */ /* 0x000fea0003800000 */
        .type           $_Z12MatMulKernel6MatrixS_S_Py$__internal_accurate_pow,@function
        .size           $_Z12MatMulKernel6MatrixS_S_Py$__internal_accurate_pow,(.L_x_20 - $_Z12MatMulKernel6MatrixS_S_Py$__internal_accurate_pow)
$_Z12MatMulKernel6MatrixS_S_Py$__internal_accurate_pow:
[----:B------:R-:W-:Y:S01]  /*0cf0*/  ISETP.GT.U32.AND P1, PT, R25, 0xfffff, PT ;  /* 0x000fffff1900780c */ /* 0x000fe20003f24070 */
[--C-:B------:R-:W-:Y:S01]  /*0d00*/  IMAD.MOV.U32 R14, RZ, RZ, R25.reuse ;  /* 0x000000ffff0e7224 */ /* 0x100fe200078e0019 */
[----:B------:R-:W-:Y:S01]  /*0d10*/  UMOV UR12, 0x7d2cafe2 ;  /* 0x7d2cafe2000c7882 */ /* 0x000fe20000000000 */
[----:B------:R-:W-:Y:S01]  /*0d20*/  IMAD.MOV.U32 R16, RZ, RZ, R24 ;  /* 0x000000ffff107224 */ /* 0x000fe200078e0018 */
[----:B------:R-:W-:Y:S01]  /*0d30*/  UMOV UR13, 0x3eb0f5ff ;  /* 0x3eb0f5ff000d7882 */ /* 0x000fe20000000000 */
[----:B------:R-:W-:Y:S01]  /*0d40*/  IMAD.MOV.U32 R18, RZ, RZ, 0x41ad3b5a ;  /* 0x41ad3b5aff127424 */ /* 0x000fe200078e00ff */
[----:B------:R-:W-:Y:S01]  /*0d50*/  SHF.R.U32.HI R36, RZ, 0x14, R25 ;  /* 0x00000014ff247819 */ /* 0x000fe20000011619 */
[----:B------:R-:W-:Y:S01]  /*0d60*/  IMAD.MOV.U32 R19, RZ, RZ, 0x3ed0f5d2 ;  /* 0x3ed0f5d2ff137424 */ /* 0x000fe200078e00ff */
[----:B------:R-:W-:Y:S01]  /*0d70*/  UMOV UR14, 0x3b39803f ;  /* 0x3b39803f000e7882 */ /* 0x000fe20000000000 */
[----:B------:R-:W-:-:S04]  /*0d80*/  UMOV UR15, 0x3c7abc9e ;  /* 0x3c7abc9e000f7882 */ /* 0x000fc80000000000 */
[----:B------:R-:W-:-:S10]  /*0d90*/  @!P1 DMUL R26, R24, 1.80143985094819840000e+16 ;  /* 0x43500000181a9828 */ /* 0x000fd40000000000 */
[----:B------:R-:W-:Y:S01]  /*0da0*/  @!P1 IMAD.MOV.U32 R14, RZ, RZ, R27 ;  /* 0x000000ffff0e9224 */ /* 0x000fe200078e001b */
[----:B------:R-:W-:Y:S01]  /*0db0*/  @!P1 LEA.HI R36, R27, 0xffffffca, RZ, 0xc ;  /* 0xffffffca1b249811 */ /* 0x000fe200078f60ff */
[----:B------:R-:W-:-:S03]  /*0dc0*/  @!P1 IMAD.MOV.U32 R16, RZ, RZ, R26 ;  /* 0x000000ffff109224 */ /* 0x000fc600078e001a */
[----:B------:R-:W-:-:S04]  /*0dd0*/  LOP3.LUT R14, R14, 0x800fffff, RZ, 0xc0, !PT ;  /* 0x800fffff0e0e7812 */ /* 0x000fc800078ec0ff */
[----:B------:R-:W-:Y:S01]  /*0de0*/  LOP3.LUT R17, R14, 0x3ff00000, RZ, 0xfc, !PT ;  /* 0x3ff000000e117812 */ /* 0x000fe200078efcff */
[----:B------:R-:W-:-:S03]  /*0df0*/  IMAD.MOV.U32 R14, RZ, RZ, RZ ;  /* 0x000000ffff0e7224 */ /* 0x000fc600078e00ff */
[----:B------:R-:W-:-:S13]  /*0e00*/  ISETP.GE.U32.AND P2, PT, R17, 0x3ff6a09f, PT ;  /* 0x3ff6a09f1100780c */ /* 0x000fda0003f46070 */
[----:B------:R-:W-:-:S04]  /*0e10*/  @P2 VIADD R15, R17, 0xfff00000 ;  /* 0xfff00000110f2836 */ /* 0x000fc80000000000 */
[----:B------:R-:W-:-:S06]  /*0e20*/  @P2 IMAD.MOV.U32 R17, RZ, RZ, R15 ;  /* 0x000000ffff112224 */ /* 0x000fcc00078e000f */
[C---:B------:R-:W-:Y:S02]  /*0e30*/  DADD R22, R16.reuse, 1 ;  /* 0x3ff0000010167429 */ /* 0x040fe40000000000 */
[----:B------:R-:W-:-:S04]  /*0e40*/  DADD R16, R16, -1 ;  /* 0xbff0000010107429 */ /* 0x000fc80000000000 */
[----:B------:R-:W0:Y:S02]  /*0e50*/  MUFU.RCP64H R15, R23 ;  /* 0x00000017000f7308 */ /* 0x000e240000001800 */
[----:B0-----:R-:W-:-:S08]  /*0e60*/  DFMA R20, -R22, R14, 1 ;  /* 0x3ff000001614742b */ /* 0x001fd0000000010e */
[----:B------:R-:W-:-:S08]  /*0e70*/  DFMA R20, R20, R20, R20 ;  /* 0x000000141414722b */ /* 0x000fd00000000014 */
[----:B------:R-:W-:-:S08]  /*0e80*/  DFMA R20, R14, R20, R14 ;  /* 0x000000140e14722b */ /* 0x000fd0000000000e */
[----:B------:R-:W-:-:S08]  /*0e90*/  DMUL R14, R16, R20 ;  /* 0x00000014100e7228 */ /* 0x000fd00000000000 */
[----:B------:R-:W-:-:S08]  /*0ea0*/  DFMA R14, R16, R20, R14 ;  /* 0x00000014100e722b */ /* 0x000fd0000000000e */
[----:B------:R-:W-:-:S08]  /*0eb0*/  DMUL R28, R14, R14 ;  /* 0x0000000e0e1c7228 */ /* 0x000fd00000000000 */
[----:B------:R-:W-:Y:S01]  /*0ec0*/  DFMA R18, R28, UR12, R18 ;  /* 0x0000000c1c127c2b */ /* 0x000fe20008000012 */
[----:B------:R-:W-:Y:S01]  /*0ed0*/  UMOV UR12, 0x75488a3f ;  /* 0x75488a3f000c7882 */ /* 0x000fe20000000000 */
[----:B------:R-:W-:-:S06]  /*0ee0*/  UMOV UR13, 0x3ef3b20a ;  /* 0x3ef3b20a000d7882 */ /* 0x000fcc0000000000 */
[----:B------:R-:W-:Y:S01]  /*0ef0*/  DFMA R22, R28, R18, UR12 ;  /* 0x0000000c1c167e2b */ /* 0x000fe20008000012 */
[----:B------:R-:W-:Y:S01]  /*0f00*/  UMOV UR12, 0xe4faecd5 ;  /* 0xe4faecd5000c7882 */ /* 0x000fe20000000000 */
[----:B------:R-:W-:Y:S01]  /*0f10*/  UMOV UR13, 0x3f1745cd ;  /* 0x3f1745cd000d7882 */ /* 0x000fe20000000000 */
[----:B------:R-:W-:-:S05]  /*0f20*/  DADD R18, R16, -R14 ;  /* 0x0000000010127229 */ /* 0x000fca000000080e */
[----:B------:R-:W-:Y:S01]  /*0f30*/  DFMA R22, R28, R22, UR12 ;  /* 0x0000000c1c167e2b */ /* 0x000fe20008000016 */
[----:B------:R-:W-:Y:S01]  /*0f40*/  UMOV UR12, 0x258a578b ;  /* 0x258a578b000c7882 */ /* 0x000fe20000000000 */
[----:B------:R-:W-:Y:S01]  /*0f50*/  UMOV UR13, 0x3f3c71c7 ;  /* 0x3f3c71c7000d7882 */ /* 0x000fe20000000000 */
[----:B------:R-:W-:-:S05]  /*0f60*/  DADD R18, R18, R18 ;  /* 0x0000000012127229 */ /* 0x000fca0000000012 */
[----:B------:R-:W-:Y:S01]  /*0f70*/  DFMA R22, R28, R22, UR12 ;  /* 0x0000000c1c167e2b */ /* 0x000fe20008000016 */
[----:B------:R-:W-:Y:S01]  /*0f80*/  UMOV UR12, 0x9242b910 ;  /* 0x9242b910000c7882 */ /* 0x000fe20000000000 */
[----:B------:R-:W-:Y:S01]  /*0f90*/  UMOV UR13, 0x3f624924 ;  /* 0x3f624924000d7882 */ /* 0x000fe20000000000 */
[----:B------:R-:W-:-:S05]  /*0fa0*/  DFMA R18, R16, -R14, R18 ;  /* 0x8000000e1012722b */ /* 0x000fca0000000012 */
[----:B------:R-:W-:Y:S01]  /*0fb0*/  DFMA R22, R28, R22, UR12 ;  /* 0x0000000c1c167e2b */ /* 0x000fe20008000016 */
[----:B------:R-:W-:Y:S01]  /*0fc0*/  UMOV UR12, 0x99999dfb ;  /* 0x99999dfb000c7882 */ /* 0x000fe20000000000 */
[----:B------:R-:W-:Y:S01]  /*0fd0*/  UMOV UR13, 0x3f899999 ;  /* 0x3f899999000d7882 */ /* 0x000fe20000000000 */
[----:B------:R-:W-:-:S05]  /*0fe0*/  DMUL R18, R20, R18 ;  /* 0x0000001214127228 */ /* 0x000fca0000000000 */
[----:B------:R-:W-:Y:S01]  /*0ff0*/  DFMA R22, R28, R22, UR12 ;  /* 0x0000000c1c167e2b */ /* 0x000fe20008000016 */
[----:B------:R-:W-:Y:S01]  /*1000*/  UMOV UR12, 0x55555555 ;  /* 0x55555555000c7882 */ /* 0x000fe20000000000 */
[----:B------:R-:W-:-:S03]  /*1010*/  UMOV UR13, 0x3fb55555 ;  /* 0x3fb55555000d7882 */ /* 0x000fc60000000000 */
[----:B------:R-:W-:Y:S02]  /*1020*/  VIADD R25, R19, 0x100000 ;  /* 0x0010000013197836 */ /* 0x000fe40000000000 */
[----:B------:R-:W-:Y:S01]  /*1030*/  IMAD.MOV.U32 R24, RZ, RZ, R18 ;  /* 0x000000ffff187224 */ /* 0x000fe200078e0012 */
[----:B------:R-:W-:-:S08]  /*1040*/  DFMA R16, R28, R22, UR12 ;  /* 0x0000000c1c107e2b */ /* 0x000fd00008000016 */
[----:B------:R-:W-:Y:S01]  /*1050*/  DADD R20, -R16, UR12 ;  /* 0x0000000c10147e29 */ /* 0x000fe20008000100 */
[----:B------:R-:W-:Y:S01]  /*1060*/  UMOV UR12, 0xb9e7b0 ;  /* 0x00b9e7b0000c7882 */ /* 0x000fe20000000000 */
[----:B------:R-:W-:-:S06]  /*1070*/  UMOV UR13, 0x3c46a4cb ;  /* 0x3c46a4cb000d7882 */ /* 0x000fcc0000000000 */
[----:B------:R-:W-:Y:S02]  /*1080*/  DFMA R20, R28, R22, R20 ;  /* 0x000000161c14722b */ /* 0x000fe40000000014 */
[----:B------:R-:W-:-:S06]  /*1090*/  DMUL R22, R14, R14 ;  /* 0x0000000e0e167228 */ /* 0x000fcc0000000000 */
[----:B------:R-:W-:Y:S01]  /*10a0*/  DADD R20, R20, -UR12 ;  /* 0x8000000c14147e29 */ /* 0x000fe20008000000 */
[----:B------:R-:W-:Y:S01]  /*10b0*/  UMOV UR12, 0x80000000 ;  /* 0x80000000000c7882 */ /* 0x000fe20000000000 */
[----:B------:R-:W-:Y:S01]  /*10c0*/  DFMA R26, R14, R14, -R22 ;  /* 0x0000000e0e1a722b */ /* 0x000fe20000000816 */
[----:B------:R-:W-:-:S07]  /*10d0*/  UMOV UR13, 0x43300000 ;  /* 0x43300000000d7882 */ /* 0x000fce0000000000 */
[C---:B------:R-:W-:Y:S02]  /*10e0*/  DFMA R24, R14.reuse, R24, R26 ;  /* 0x000000180e18722b */ /* 0x040fe4000000001a */
[----:B------:R-:W-:-:S08]  /*10f0*/  DMUL R26, R14, R22 ;  /* 0x000000160e1a7228 */ /* 0x000fd00000000000 */
[----:B------:R-:W-:-:S08]  /*1100*/  DFMA R28, R14, R22, -R26 ;  /* 0x000000160e1c722b */ /* 0x000fd0000000081a */
[----:B------:R-:W-:Y:S02]  /*1110*/  DFMA R28, R18, R22, R28 ;  /* 0x00000016121c722b */ /* 0x000fe4000000001c */
[----:B------:R-:W-:-:S06]  /*1120*/  DADD R22, R16, R20 ;  /* 0x0000000010167229 */ /* 0x000fcc0000000014 */
[----:B------:R-:W-:Y:S02]  /*1130*/  DFMA R24, R14, R24, R28 ;  /* 0x000000180e18722b */ /* 0x000fe4000000001c */
[----:B------:R-:W-:-:S08]  /*1140*/  DADD R28, R16, -R22 ;  /* 0x00000000101c7229 */ /* 0x000fd00000000816 */
[----:B------:R-:W-:Y:S02]  /*1150*/  DADD R28, R20, R28 ;  /* 0x00000000141c7229 */ /* 0x000fe4000000001c */
[----:B------:R-:W-:-:S08]  /*1160*/  DMUL R20, R22, R26 ;  /* 0x0000001a16147228 */ /* 0x000fd00000000000 */
[----:B------:R-:W-:-:S08]  /*1170*/  DFMA R16, R22, R26, -R20 ;  /* 0x0000001a1610722b */ /* 0x000fd00000000814 */
[----:B------:R-:W-:-:S08]  /*1180*/  DFMA R16, R22, R24, R16 ;  /* 0x000000181610722b */ /* 0x000fd00000000010 */
[----:B------:R-:W-:-:S08]  /*1190*/  DFMA R28, R28, R26, R16 ;  /* 0x0000001a1c1c722b */ /* 0x000fd00000000010 */
[----:B------:R-:W-:-:S08]  /*11a0*/  DADD R22, R20, R28 ;  /* 0x0000000014167229 */ /* 0x000fd0000000001c */
[--C-:B------:R-:W-:Y:S02]  /*11b0*/  DADD R16, R14, R22.reuse ;  /* 0x000000000e107229 */ /* 0x100fe40000000016 */
[----:B------:R-:W-:-:S06]  /*11c0*/  DADD R20, R20, -R22 ;  /* 0x0000000014147229 */ /* 0x000fcc0000000816 */
[----:B------:R-:W-:Y:S02]  /*11d0*/  DADD R14, R14, -R16 ;  /* 0x000000000e0e7229 */ /* 0x000fe40000000810 */
[----:B------:R-:W-:-:S06]  /*11e0*/  DADD R20, R28, R20 ;  /* 0x000000001c147229 */ /* 0x000fcc0000000014 */
[----:B------:R-:W-:-:S08]  /*11f0*/  DADD R14, R22, R14 ;  /* 0x00000000160e7229 */ /* 0x000fd0000000000e */
[----:B------:R-:W-:Y:S01]  /*1200*/  DADD R20, R20, R14 ;  /* 0x0000000014147229 */ /* 0x000fe2000000000e */
[C---:B------:R-:W-:Y:S02]  /*1210*/  VIADD R14, R36.reuse, 0xfffffc01 ;  /* 0xfffffc01240e7836 */ /* 0x040fe40000000000 */
[----:B------:R-:W-:Y:S02]  /*1220*/  @P2 VIADD R14, R36, 0xfffffc02 ;  /* 0xfffffc02240e2836 */ /* 0x000fe40000000000 */
[----:B------:R-:W-:-:S03]  /*1230*/  IMAD.MOV.U32 R15, RZ, RZ, 0x43300000 ;  /* 0x43300000ff0f7424 */ /* 0x000fc600078e00ff */
[----:B------:R-:W-:Y:S01]  /*1240*/  DADD R18, R18, R20 ;  /* 0x0000000012127229 */ /* 0x000fe20000000014 */
[----:B------:R-:W-:-:S06]  /*1250*/  LOP3.LUT R14, R14, 0x80000000, RZ, 0x3c, !PT ;  /* 0x800000000e0e7812 */ /* 0x000fcc00078e3cff */
[----:B------:R-:W-:Y:S01]  /*1260*/  DADD R20, R14, -UR12 ;  /* 0x8000000c0e147e29 */ /* 0x000fe20008000000 */
[----:B------:R-:W-:Y:S01]  /*1270*/  UMOV UR12, 0xfefa39ef ;  /* 0xfefa39ef000c7882 */ /* 0x000fe20000000000 */
[----:B------:R-:W-:Y:S01]  /*1280*/  DADD R22, R16, R18 ;  /* 0x0000000010167229 */ /* 0x000fe20000000012 */
[----:B------:R-:W-:-:S07]  /*1290*/  UMOV UR13, 0x3fe62e42 ;  /* 0x3fe62e42000d7882 */ /* 0x000fce0000000000 */
[--C-:B------:R-:W-:Y:S02]  /*12a0*/  DFMA R14, R20, UR12, R22.reuse ;  /* 0x0000000c140e7c2b */ /* 0x100fe40008000016 */
[----:B------:R-:W-:-:S06]  /*12b0*/  DADD R24, R16, -R22 ;  /* 0x0000000010187229 */ /* 0x000fcc0000000816 */
[----:B------:R-:W-:Y:S02]  /*12c0*/  DFMA R16, R20, -UR12, R14 ;  /* 0x8000000c14107c2b */ /* 0x000fe4000800000e */
[----:B------:R-:W-:-:S06]  /*12d0*/  DADD R24, R18, R24 ;  /* 0x0000000012187229 */ /* 0x000fcc0000000018 */
[----:B------:R-:W-:-:S08]  /*12e0*/  DADD R16, -R22, R16 ;  /* 0x0000000016107229 */ /* 0x000fd00000000110 */
[----:B------:R-:W-:-:S08]  /*12f0*/  DADD R16, R24, -R16 ;  /* 0x0000000018107229 */ /* 0x000fd00000000810 */
[----:B------:R-:W-:-:S08]  /*1300*/  DFMA R18, R20, UR14, R16 ;  /* 0x0000000e14127c2b */ /* 0x000fd00008000010 */
[----:B------:R-:W-:-:S08]  /*1310*/  DADD R16, R14, R18 ;  /* 0x000000000e107229 */ /* 0x000fd00000000012 */
[----:B------:R-:W-:Y:S02]  /*1320*/  DADD R14, R14, -R16 ;  /* 0x000000000e0e7229 */ /* 0x000fe40000000810 */
[----:B------:R-:W-:-:S06]  /*1330*/  DMUL R20, R16, 2 ;  /* 0x4000000010147828 */ /* 0x000fcc0000000000 */
[----:B------:R-:W-:Y:S02]  /*1340*/  DADD R14, R18, R14 ;  /* 0x00000000120e7229 */ /* 0x000fe4000000000e */
[----:B------:R-:W-:Y:S01]  /*1350*/  DFMA R16, R16, 2, -R20 ;  /* 0x400000001010782b */ /* 0x000fe20000000814 */
[----:B------:R-:W-:Y:S02]  /*1360*/  IMAD.MOV.U32 R18, RZ, RZ, 0x652b82fe ;  /* 0x652b82feff127424 */ /* 0x000fe400078e00ff */
[----:B------:R-:W-:-:S05]  /*1370*/  IMAD.MOV.U32 R19, RZ, RZ, 0x3ff71547 ;  /* 0x3ff71547ff137424 */ /* 0x000fca00078e00ff */
[----:B------:R-:W-:-:S08]  /*1380*/  DFMA R16, R14, 2, R16 ;  /* 0x400000000e10782b */ /* 0x000fd00000000010 */
[----:B------:R-:W-:-:S08]  /*1390*/  DADD R22, R20, R16 ;  /* 0x0000000014167229 */ /* 0x000fd00000000010 */
[----:B------:R-:W-:Y:S02]  /*13a0*/  DFMA R18, R22, R18, 6.75539944105574400000e+15 ;  /* 0x433800001612742b */ /* 0x000fe40000000012 */
[----:B------:R-:W-:Y:S01]  /*13b0*/  FSETP.GEU.AND P1, PT, |R23|, 4.1917929649353027344, PT ;  /* 0x4086232b1700780b */ /* 0x000fe20003f2e200 */
[----:B------:R-:W-:-:S05]  /*13c0*/  DADD R20, R20, -R22 ;  /* 0x0000000014147229 */ /* 0x000fca0000000816 */
[----:B------:R-:W-:-:S03]  /*13d0*/  DADD R14, R18, -6.75539944105574400000e+15 ;  /* 0xc3380000120e7429 */ /* 0x000fc60000000000 */
[----:B------:R-:W-:-:S05]  /*13e0*/  DADD R16, R16, R20 ;  /* 0x0000000010107229 */ /* 0x000fca0000000014 */
[----:B------:R-:W-:Y:S01]  /*13f0*/  DFMA R24, R14, -UR12, R22 ;  /* 0x8000000c0e187c2b */ /* 0x000fe20008000016 */
[----:B------:R-:W-:Y:S01]  /*1400*/  UMOV UR12, 0x3b39803f ;  /* 0x3b39803f000c7882 */ /* 0x000fe20000000000 */
[----:B------:R-:W-:-:S06]  /*1410*/  UMOV UR13, 0x3c7abc9e ;  /* 0x3c7abc9e000d7882 */ /* 0x000fcc0000000000 */
[----:B------:R-:W-:Y:S01]  /*1420*/  DFMA R24, R14, -UR12, R24 ;  /* 0x8000000c0e187c2b */ /* 0x000fe20008000018 */
[----:B------:R-:W-:Y:S01]  /*1430*/  UMOV UR12, 0x69ce2bdf ;  /* 0x69ce2bdf000c7882 */ /* 0x000fe20000000000 */
[----:B------:R-:W-:Y:S01]  /*1440*/  IMAD.MOV.U32 R14, RZ, RZ, -0x35dec16 ;  /* 0xfca213eaff0e7424 */ /* 0x000fe200078e00ff */
[----:B------:R-:W-:Y:S01]  /*1450*/  UMOV UR13, 0x3e5ade15 ;  /* 0x3e5ade15000d7882 */ /* 0x000fe20000000000 */
[----:B------:R-:W-:-:S06]  /*1460*/  IMAD.MOV.U32 R15, RZ, RZ, 0x3e928af3 ;  /* 0x3e928af3ff0f7424 */ /* 0x000fcc00078e00ff */
[----:B------:R-:W-:Y:S01]  /*1470*/  DFMA R14, R24, UR12, R14 ;  /* 0x0000000c180e7c2b */ /* 0x000fe2000800000e */
[----:B------:R-:W-:Y:S01]  /*1480*/  UMOV UR12, 0x62401315 ;  /* 0x62401315000c7882 */ /* 0x000fe20000000000 */
[----:B------:R-:W-:-:S06]  /*1490*/  UMOV UR13, 0x3ec71dee ;  /* 0x3ec71dee000d7882 */ /* 0x000fcc0000000000 */
[----:B------:R-:W-:Y:S01]  /*14a0*/  DFMA R14, R24, R14, UR12 ;  /* 0x0000000c180e7e2b */ /* 0x000fe2000800000e */
        /* <DEDUP_REMOVED lines=20> */
[----:B------:R-:W-:-:S08]  /*15f0*/  DFMA R14, R24, R14, UR12 ;  /* 0x0000000c180e7e2b */ /* 0x000fd0000800000e */
[----:B------:R-:W-:-:S08]  /*1600*/  DFMA R14, R24, R14, 1 ;  /* 0x3ff00000180e742b */ /* 0x000fd0000000000e */
[----:B------:R-:W-:-:S10]  /*1610*/  DFMA R14, R24, R14, 1 ;  /* 0x3ff00000180e742b */ /* 0x000fd4000000000e */
[----:B------:R-:W-:Y:S02]  /*1620*/  IMAD R21, R18, 0x100000, R15 ;  /* 0x0010000012157824 */ /* 0x000fe400078e020f */
[----:B------:R-:W-:Y:S01]  /*1630*/  IMAD.MOV.U32 R20, RZ, RZ, R14 ;  /* 0x000000ffff147224 */ /* 0x000fe200078e000e */
[----:B------:R-:W-:Y:S06]  /*1640*/  @!P1 BRA `(.L_x_18) ;  /* 0x0000000000309947 */ /* 0x000fec0003800000 */
[----:B------:R-:W-:Y:S01]  /*1650*/  FSETP.GEU.AND P2, PT, |R23|, 4.2275390625, PT ;  /* 0x408748001700780b */ /* 0x000fe20003f4e200 */
[C---:B------:R-:W-:Y:S02]  /*1660*/  DADD R20, R22.reuse, +INF ;  /* 0x7ff0000016147429 */ /* 0x040fe40000000000 */
[----:B------:R-:W-:-:S08]  /*1670*/  DSETP.GEU.AND P1, PT, R22, RZ, PT ;  /* 0x000000ff1600722a */ /* 0x000fd00003f2e000 */
[----:B------:R-:W-:Y:S02]  /*1680*/  FSEL R20, R20, RZ, P1 ;  /* 0x000000ff14147208 */ /* 0x000fe40000800000 */
[----:B------:R-:W-:Y:S02]  /*1690*/  @!P2 LEA.HI R19, R18, R18, RZ, 0x1 ;  /* 0x000000121213a211 */ /* 0x000fe400078f08ff */
[----:B------:R-:W-:Y:S02]  /*16a0*/  FSEL R21, R21, RZ, P1 ;  /* 0x000000ff15157208 */ /* 0x000fe40000800000 */
[----:B------:R-:W-:-:S05]  /*16b0*/  @!P2 SHF.R.S32.HI R19, RZ, 0x1, R19 ;  /* 0x00000001ff13a819 */ /* 0x000fca0000011413 */
[----:B------:R-:W-:Y:S02]  /*16c0*/  @!P2 IMAD.IADD R18, R18, 0x1, -R19 ;  /* 0x000000011212a824 */ /* 0x000fe400078e0a13 */
[----:B------:R-:W-:-:S03]  /*16d0*/  @!P2 IMAD R15, R19, 0x100000, R15 ;  /* 0x00100000130fa824 */ /* 0x000fc600078e020f */
[----:B------:R-:W-:Y:S01]  /*16e0*/  @!P2 LEA R19, R18, 0x3ff00000, 0x14 ;  /* 0x3ff000001213a811 */ /* 0x000fe200078ea0ff */
[----:B------:R-:W-:-:S06]  /*16f0*/  @!P2 IMAD.MOV.U32 R18, RZ, RZ, RZ ;  /* 0x000000ffff12a224 */ /* 0x000fcc00078e00ff */
[----:B------:R-:W-:-:S11]  /*1700*/  @!P2 DMUL R20, R14, R18 ;  /* 0x000000120e14a228 */ /* 0x000fd60000000000 */
.L_x_18:
[----:B------:R-:W-:Y:S02]  /*1710*/  DFMA R16, R16, R20, R20 ;  /* 0x000000141010722b */ /* 0x000fe40000000014 */
[----:B------:R-:W-:-:S08]  /*1720*/  DSETP.NEU.AND P1, PT, |R20|, +INF , PT ;  /* 0x7ff000001400742a */ /* 0x000fd00003f2d200 */
[----:B------:R-:W-:Y:S01]  /*1730*/  FSEL R14, R20, R16, !P1 ;  /* 0x00000010140e7208 */ /* 0x000fe20004800000 */
[----:B------:R-:W-:Y:S01]  /*1740*/  IMAD.MOV.U32 R16, RZ, RZ, R0 ;  /* 0x000000ffff107224 */ /* 0x000fe200078e0000 */
[----:B------:R-:W-:Y:S01]  /*1750*/  FSEL R20, R21, R17, !P1 ;  /* 0x0000001115147208 */ /* 0x000fe20004800000 */
[----:B------:R-:W-:-:S04]  /*1760*/  IMAD.MOV.U32 R17, RZ, RZ, 0x0 ;  /* 0x00000000ff117424 */ /* 0x000fc800078e00ff */
[----:B------:R-:W-:Y:S05]  /*1770*/  RET.REL.NODEC R16 `(_Z12MatMulKernel6MatrixS_S_Py) ;  /* 0xffffffe810207950 */ /* 0x000fea0003c3ffff */
.L_x_19:
[----:B------:R-:W-:-:S00]  /*1780*/  BRA `(.L_x_19) ;  /* 0xfffffffc00fc7947 */ /* 0x000fc0000383ffff */
[----:B------:R-:W-:-:S00]  /*1790*/  NOP ;  /* 0x0000000000007918 */ /* 0x000fc00000000000 */
        /* <DEDUP_REMOVED lines=14> */
.L_x_20:


//--------------------- .nv.shared._Z12MatMulKernel6MatrixS_S_Py --------------------------
	.section	.nv.shared._Z12MatMulKernel6MatrixS_S_Py,"aw",@nobits
	.sectionflags	@""
	.align	4
.nv.shared._Z12MatMulKernel6MatrixS_S_Py:
	.zero		3072


//--------------------- .nv.shared.reserved.0     --------------------------
	.section	.nv.shared.reserved.0,"aw",@nobits
	.weak		__nv_reservedSMEM_offset_0_alias
	.size		__nv_reservedSMEM_offset_0_alias, 0, 64
	.other		__nv_reservedSMEM_offset_0_alias,@"STO_CUDA_RESERVED_SHARED STV_DEFAULT"
__nv_reservedSMEM_offset_0_alias:
	.zero		0
	.zero		64


//--------------------- .nv.constant0._Z12MatMulKernel6MatrixS_S_Py --------------------------
	.section	.nv.constant0._Z12MatMulKernel6MatrixS_S_Py,"a",@progbits
	.sectionflags	@""
	.align	4
.nv.constant0._Z12MatMulKernel6MatrixS_S_Py:
	.zero		1000


//--------------------- SYMBOLS --------------------------

	.type		.nv.reservedSmem.offset0,@object
	.size		.nv.reservedSmem.offset0,0x4
	.type		.nv.reservedSmem.cap,@object
	.size		.nv.reservedSmem.cap,0x4
